	.target	sm_100a

	.elftype	@"ET_EXEC"


//--------------------- .note.nv.tkinfo           --------------------------
	.section	.note.nv.tkinfo,"",@"SHT_NOTE"
	.sectionflags	@"SHF_NOTE_NV_TKINFO"
	.tkinfo
        /*0018*/ 	.word	0x00000002
        /*0030*/ 	.string	""
        /*0030*/ 	.string	"ptxas"
        /*0030*/ 	.string	"Cuda compilation tools, release 13.0, V13.0.88"
        /*0030*/ 	.string	"Build cuda_13.0.r13.0/compiler.36424714_0"
        /*0030*/ 	.string	"-arch sm_100a -m 64 "



//--------------------- .note.nv.cuinfo           --------------------------
	.section	.note.nv.cuinfo,"",@"SHT_NOTE"
	.sectionflags	@"SHF_NOTE_NV_CUINFO"
        /*0018*/ 	.short	0x0002
        /*001a*/ 	.short	0x0064
        /*001c*/ 	.short	0x0082
	.zero		2


//--------------------- .nv.info                  --------------------------
	.section	.nv.info,"",@"SHT_CUDA_INFO"
	.align	4


	//----- nvinfo : EIATTR_REGCOUNT
	.align		4
        /*0000*/ 	.byte	0x04, 0x2f
        /*0002*/ 	.short	(.L_19 - .L_18)
	.align		4
.L_18:
        /*0004*/ 	.word	index@(_ZN7cutlass13device_kernelINS_4gemm6kernel13GemmUniversalIN4cute5tupleIJiiiiEEENS1_10collective13CollectiveMmaINS1_35MainloopSm100TmaUmmaWarpSpecializedILi4ELi2ELi4ENS5_IJNS4_1CILi1EEESB_SB_EEEEENS5_IJNSA_ILi64EEENSA_ILi128EEESF_EEENS_12float_e5m2_tENS5_IJlSB_lEEESH_SI_NS4_8TiledMMAINS4_8MMA_AtomIJNS4_10MMA_TraitsINS4_19SM100_MMA_F8F6F4_SSEJSH_SH_fSE_SF_NS4_17integral_constantINS4_4UMMA5MajorELSP_0EEESQ_NSN_INSO_7ScaleInELSR_0EEESS_EEEEEENS4_6LayoutISC_NS5_IJNSA_ILi0EEESW_SW_EEEEENS5_IJNS4_10UnderscoreESZ_SZ_EEEEENS4_13SM90_TMA_LOADENS4_14ComposedLayoutINS4_7SwizzleILi3ELi4ELi3EEENS4_18smem_ptr_flag_bitsILi8EEENSV_INS5_IJNSA_ILi8EEESF_EEENS5_IJSF_SB_EEEEEEEvNS4_8identityES12_S1C_vS1D_EENS_8epilogue10collective18CollectiveEpilogueINS1F_23Sm100TmaWarpSpecializedILi2ELi2ELi32ELb0ELb0EEEJSG_NS5_IJNSV_ISE_SB_EES1K_EEESH_SI_SH_SI_NS1F_6fusion15FusionCallbacksIS1J_NS1M_17LinearCombinationISH_fSH_fLNS_15FloatRoundStyleE2EEESG_S1L_JEEENS4_5SM1004TMEM4LOAD26SM100_TMEM_LOAD_16dp32b32xES12_NS13_INS14_ILi2ELi4ELi3EEES17_NSV_INS5_IJS18_SE_EEENS5_IJSE_SB_EEEEEEENS4_39AutoVectorizingCopyWithAssumedAlignmentILi128EEENS4_14SM90_TMA_STOREES20_S22_S22_EEEvvEEEEvNT_6ParamsE)
        /*0008*/ 	.word	0x00000080


	//----- nvinfo : EIATTR_FRAME_SIZE
	.align		4
.L_19:
        /*000c*/ 	.byte	0x04, 0x11
        /*000e*/ 	.short	(.L_21 - .L_20)
	.align		4
.L_20:
        /*0010*/ 	.word	index@($__internal_2_$__cuda_sm10x_tcgen05_guardrail_trap_unallocated_columns_being_dealloced)
        /*0014*/ 	.word	0x00000000


	//----- nvinfo : EIATTR_FRAME_SIZE
	.align		4
.L_21:
        /*0018*/ 	.byte	0x04, 0x11
        /*001a*/ 	.short	(.L_23 - .L_22)
	.align		4
.L_22:
        /*001c*/ 	.word	index@($__internal_1_$__cuda_sm10x_tcgen05_guardrail_trap_phase_invalid_during_alloc)
        /*0020*/ 	.word	0x00000000


	//----- nvinfo : EIATTR_FRAME_SIZE
	.align		4
.L_23:
        /*0024*/ 	.byte	0x04, 0x11
        /*0026*/ 	.short	(.L_25 - .L_24)
	.align		4
.L_24:
        /*0028*/ 	.word	index@($__internal_0_$__cuda_sm10x_tcgen05_guardrail_trap_col_being_dealloced_not_returned_by_alloc)
        /*002c*/ 	.word	0x00000000


	//----- nvinfo : EIATTR_FRAME_SIZE
	.align		4
.L_25:
        /*0030*/ 	.byte	0x04, 0x11
        /*0032*/ 	.short	(.L_27 - .L_26)
	.align		4
.L_26:
        /*0034*/ 	.word	index@(_ZN7cutlass13device_kernelINS_4gemm6kernel13GemmUniversalIN4cute5tupleIJiiiiEEENS1_10collective13CollectiveMmaINS1_35MainloopSm100TmaUmmaWarpSpecializedILi4ELi2ELi4ENS5_IJNS4_1CILi1EEESB_SB_EEEEENS5_IJNSA_ILi64EEENSA_ILi128EEESF_EEENS_12float_e5m2_tENS5_IJlSB_lEEESH_SI_NS4_8TiledMMAINS4_8MMA_AtomIJNS4_10MMA_TraitsINS4_19SM100_MMA_F8F6F4_SSEJSH_SH_fSE_SF_NS4_17integral_constantINS4_4UMMA5MajorELSP_0EEESQ_NSN_INSO_7ScaleInELSR_0EEESS_EEEEEENS4_6LayoutISC_NS5_IJNSA_ILi0EEESW_SW_EEEEENS5_IJNS4_10UnderscoreESZ_SZ_EEEEENS4_13SM90_TMA_LOADENS4_14ComposedLayoutINS4_7SwizzleILi3ELi4ELi3EEENS4_18smem_ptr_flag_bitsILi8EEENSV_INS5_IJNSA_ILi8EEESF_EEENS5_IJSF_SB_EEEEEEEvNS4_8identityES12_S1C_vS1D_EENS_8epilogue10collective18CollectiveEpilogueINS1F_23Sm100TmaWarpSpecializedILi2ELi2ELi32ELb0ELb0EEEJSG_NS5_IJNSV_ISE_SB_EES1K_EEESH_SI_SH_SI_NS1F_6fusion15FusionCallbacksIS1J_NS1M_17LinearCombinationISH_fSH_fLNS_15FloatRoundStyleE2EEESG_S1L_JEEENS4_5SM1004TMEM4LOAD26SM100_TMEM_LOAD_16dp32b32xES12_NS13_INS14_ILi2ELi4ELi3EEES17_NSV_INS5_IJS18_SE_EEENS5_IJSE_SB_EEEEEEENS4_39AutoVectorizingCopyWithAssumedAlignmentILi128EEENS4_14SM90_TMA_STOREES20_S22_S22_EEEvvEEEEvNT_6ParamsE)
        /*0038*/ 	.word	0x00000000


	//----- nvinfo : EIATTR_MIN_STACK_SIZE
	.align		4
.L_27:
        /*003c*/ 	.byte	0x04, 0x12
        /*003e*/ 	.short	(.L_29 - .L_28)
	.align		4
.L_28:
        /*0040*/ 	.word	index@(_ZN7cutlass13device_kernelINS_4gemm6kernel13GemmUniversalIN4cute5tupleIJiiiiEEENS1_10collective13CollectiveMmaINS1_35MainloopSm100TmaUmmaWarpSpecializedILi4ELi2ELi4ENS5_IJNS4_1CILi1EEESB_SB_EEEEENS5_IJNSA_ILi64EEENSA_ILi128EEESF_EEENS_12float_e5m2_tENS5_IJlSB_lEEESH_SI_NS4_8TiledMMAINS4_8MMA_AtomIJNS4_10MMA_TraitsINS4_19SM100_MMA_F8F6F4_SSEJSH_SH_fSE_SF_NS4_17integral_constantINS4_4UMMA5MajorELSP_0EEESQ_NSN_INSO_7ScaleInELSR_0EEESS_EEEEEENS4_6LayoutISC_NS5_IJNSA_ILi0EEESW_SW_EEEEENS5_IJNS4_10UnderscoreESZ_SZ_EEEEENS4_13SM90_TMA_LOADENS4_14ComposedLayoutINS4_7SwizzleILi3ELi4ELi3EEENS4_18smem_ptr_flag_bitsILi8EEENSV_INS5_IJNSA_ILi8EEESF_EEENS5_IJSF_SB_EEEEEEEvNS4_8identityES12_S1C_vS1D_EENS_8epilogue10collective18CollectiveEpilogueINS1F_23Sm100TmaWarpSpecializedILi2ELi2ELi32ELb0ELb0EEEJSG_NS5_IJNSV_ISE_SB_EES1K_EEESH_SI_SH_SI_NS1F_6fusion15FusionCallbacksIS1J_NS1M_17LinearCombinationISH_fSH_fLNS_15FloatRoundStyleE2EEESG_S1L_JEEENS4_5SM1004TMEM4LOAD26SM100_TMEM_LOAD_16dp32b32xES12_NS13_INS14_ILi2ELi4ELi3EEES17_NSV_INS5_IJS18_SE_EEENS5_IJSE_SB_EEEEEEENS4_39AutoVectorizingCopyWithAssumedAlignmentILi128EEENS4_14SM90_TMA_STOREES20_S22_S22_EEEvvEEEEvNT_6ParamsE)
        /*0044*/ 	.word	0x00000000
.L_29:


//--------------------- .nv.compat                --------------------------
	.section	.nv.compat,"",@"SHT_CUDA_COMPAT_INFO"
	.align	4
        /*0000*/ 	.byte	0x02, 0x09, 0x01, 0x00, 0x02, 0x02, 0x02, 0x00, 0x02, 0x05, 0x05, 0x00, 0x03, 0x07, 0x01, 0x01
        /*0010*/ 	.byte	0x02, 0x03, 0x01, 0x00, 0x02, 0x06, 0x01, 0x00, 0x04, 0x0b, 0x08, 0x00, 0x09, 0x00, 0x00, 0x00
        /*0020*/ 	.byte	0x00, 0x00, 0x00, 0x00


//--------------------- .nv.info._ZN7cutlass13device_kernelINS_4gemm6kernel13GemmUniversalIN4cute5tupleIJiiiiEEENS1_10collective13CollectiveMmaINS1_35MainloopSm100TmaUmmaWarpSpecializedILi4ELi2ELi4ENS5_IJNS4_1CILi1EEESB_SB_EEEEENS5_IJNSA_ILi64EEENSA_ILi128EEESF_EEENS_12float_e5m2_tENS5_IJlSB_lEEESH_SI_NS4_8TiledMMAINS4_8MMA_AtomIJNS4_10MMA_TraitsINS4_19SM100_MMA_F8F6F4_SSEJSH_SH_fSE_SF_NS4_17integral_constantINS4_4UMMA5MajorELSP_0EEESQ_NSN_INSO_7ScaleInELSR_0EEESS_EEEEEENS4_6LayoutISC_NS5_IJNSA_ILi0EEESW_SW_EEEEENS5_IJNS4_10UnderscoreESZ_SZ_EEEEENS4_13SM90_TMA_LOADENS4_14ComposedLayoutINS4_7SwizzleILi3ELi4ELi3EEENS4_18smem_ptr_flag_bitsILi8EEENSV_INS5_IJNSA_ILi8EEESF_EEENS5_IJSF_SB_EEEEEEEvNS4_8identityES12_S1C_vS1D_EENS_8epilogue10collective18CollectiveEpilogueINS1F_23Sm100TmaWarpSpecializedILi2ELi2ELi32ELb0ELb0EEEJSG_NS5_IJNSV_ISE_SB_EES1K_EEESH_SI_SH_SI_NS1F_6fusion15FusionCallbacksIS1J_NS1M_17LinearCombinationISH_fSH_fLNS_15FloatRoundStyleE2EEESG_S1L_JEEENS4_5SM1004TMEM4LOAD26SM100_TMEM_LOAD_16dp32b32xES12_NS13_INS14_ILi2ELi4ELi3EEES17_NSV_INS5_IJS18_SE_EEENS5_IJSE_SB_EEEEEEENS4_39AutoVectorizingCopyWithAssumedAlignmentILi128EEENS4_14SM90_TMA_STOREES20_S22_S22_EEEvvEEEEvNT_6ParamsE --------------------------
	.section	.nv.info._ZN7cutlass13device_kernelINS_4gemm6kernel13GemmUniversalIN4cute5tupleIJiiiiEEENS1_10collective13CollectiveMmaINS1_35MainloopSm100TmaUmmaWarpSpecializedILi4ELi2ELi4ENS5_IJNS4_1CILi1EEESB_SB_EEEEENS5_IJNSA_ILi64EEENSA_ILi128EEESF_EEENS_12float_e5m2_tENS5_IJlSB_lEEESH_SI_NS4_8TiledMMAINS4_8MMA_AtomIJNS4_10MMA_TraitsINS4_19SM100_MMA_F8F6F4_SSEJSH_SH_fSE_SF_NS4_17integral_constantINS4_4UMMA5MajorELSP_0EEESQ_NSN_INSO_7ScaleInELSR_0EEESS_EEEEEENS4_6LayoutISC_NS5_IJNSA_ILi0EEESW_SW_EEEEENS5_IJNS4_10UnderscoreESZ_SZ_EEEEENS4_13SM90_TMA_LOADENS4_14ComposedLayoutINS4_7SwizzleILi3ELi4ELi3EEENS4_18smem_ptr_flag_bitsILi8EEENSV_INS5_IJNSA_ILi8EEESF_EEENS5_IJSF_SB_EEEEEEEvNS4_8identityES12_S1C_vS1D_EENS_8epilogue10collective18CollectiveEpilogueINS1F_23Sm100TmaWarpSpecializedILi2ELi2ELi32ELb0ELb0EEEJSG_NS5_IJNSV_ISE_SB_EES1K_EEESH_SI_SH_SI_NS1F_6fusion15FusionCallbacksIS1J_NS1M_17LinearCombinationISH_fSH_fLNS_15FloatRoundStyleE2EEESG_S1L_JEEENS4_5SM1004TMEM4LOAD26SM100_TMEM_LOAD_16dp32b32xES12_NS13_INS14_ILi2ELi4ELi3EEES17_NSV_INS5_IJS18_SE_EEENS5_IJSE_SB_EEEEEEENS4_39AutoVectorizingCopyWithAssumedAlignmentILi128EEENS4_14SM90_TMA_STOREES20_S22_S22_EEEvvEEEEvNT_6ParamsE,"",@"SHT_CUDA_INFO"
	.sectionflags	@""
	.align	4


	//----- nvinfo : EIATTR_CUDA_API_VERSION
	.align		4
        /*0000*/ 	.byte	0x04, 0x37
        /*0002*/ 	.short	(.L_31 - .L_30)
.L_30:
        /*0004*/ 	.word	0x00000082


	//----- nvinfo : EIATTR_KPARAM_INFO
	.align		4
.L_31:
        /*0008*/ 	.byte	0x04, 0x17
        /*000a*/ 	.short	(.L_33 - .L_32)
.L_32:
        /*000c*/ 	.word	0x00000000
        /*0010*/ 	.short	0x0000
        /*0012*/ 	.short	0x0000
        /*0014*/ 	.byte	0x00, 0xf0, 0x01, 0x20


	//----- nvinfo : EIATTR_AT_ENTRY_FRAGMENTS
	.align		4
.L_33:
        /*0018*/ 	.byte	0x04, 0x4f
        /*001a*/ 	.short	(.L_35 - .L_34)


	//   ....[0]....
.L_34:
        /*001c*/ 	.word	0x00000006


	//----- nvinfo : EIATTR_RESERVED_SMEM_USED
	.align		4
.L_35:
        /*0020*/ 	.byte	0x01, 0x41
	.zero		2


	//----- nvinfo : EIATTR_SPARSE_MMA_MASK
	.align		4
        /*0024*/ 	.byte	0x03, 0x50
        /*0026*/ 	.short	0x0000


	//----- nvinfo : EIATTR_TCGEN05_1CTA_USED
	.align		4
        /*0028*/ 	.byte	0x01, 0x51
	.zero		2


	//----- nvinfo : EIATTR_MAXREG_COUNT
	.align		4
        /*002c*/ 	.byte	0x03, 0x1b
        /*002e*/ 	.short	0x00ff


	//----- nvinfo : EIATTR_NUM_BARRIERS
	.align		4
        /*0030*/ 	.byte	0x02, 0x4c
        /*0032*/ 	.byte	0x07
	.zero		1


	//----- nvinfo : EIATTR_EXTERNS
	.align		4
        /*0034*/ 	.byte	0x04, 0x0f
        /*0036*/ 	.short	(.L_37 - .L_36)


	//   ....[0]....
	.align		4
.L_36:
        /*0038*/ 	.word	index@(__assertfail)


	//----- nvinfo : EIATTR_MERCURY_ISA_VERSION
	.align		4
.L_37:
        /*003c*/ 	.byte	0x03, 0x5f
        /*003e*/ 	.short	0x0101


	//----- nvinfo : EIATTR_INT_WARP_WIDE_INSTR_OFFSETS
	.align		4
        /*0040*/ 	.byte	0x04, 0x31
        /*0042*/ 	.short	(.L_39 - .L_38)


	//   ....[0]....
.L_38:
        /*0044*/ 	.word	0x00001db0


	//   ....[1]....
        /*0048*/ 	.word	0x00003860


	//   ....[2]....
        /*004c*/ 	.word	0x00003880


	//   ....[3]....
        /*0050*/ 	.word	0x000038b0


	//   ....[4]....
        /*0054*/ 	.word	0x000041e0


	//   ....[5]....
        /*0058*/ 	.word	0x00004250


	//   ....[6]....
        /*005c*/ 	.word	0x00004430


	//   ....[7]....
        /*0060*/ 	.word	0x00004590


	//----- nvinfo : EIATTR_COOP_GROUP_MASK_REGIDS
	.align		4
.L_39:
        /*0064*/ 	.byte	0x04, 0x29
        /*0066*/ 	.short	(.L_41 - .L_40)


	//   ....[0]....
.L_40:
        /*0068*/ 	.word	0xffffffff


	//   ....[1]....
        /*006c*/ 	.word	0xffffffff


	//   ....[2]....
        /*0070*/ 	.word	0xffffffff


	//   ....[3]....
        /*0074*/ 	.word	0xffffffff


	//   ....[4]....
        /*0078*/ 	.word	0xffffffff


	//   ....[5]....
        /*007c*/ 	.word	0xffffffff


	//   ....[6]....
        /*0080*/ 	.word	0xffffffff


	//   ....[7]....
        /*0084*/ 	.word	0xffffffff


	//   ....[8]....
        /*0088*/ 	.word	0xffffffff


	//   ....[9]....
        /*008c*/ 	.word	0xffffffff


	//   ....[10]....
        /*0090*/ 	.word	0xffffffff


	//   ....[11]....
        /*0094*/ 	.word	0xffffffff


	//   ....[12]....
        /*0098*/ 	.word	0xffffffff


	//----- nvinfo : EIATTR_COOP_GROUP_INSTR_OFFSETS
	.align		4
.L_41:
        /*009c*/ 	.byte	0x04, 0x28
        /*009e*/ 	.short	(.L_43 - .L_42)


	//   ....[0]....
.L_42:
        /*00a0*/ 	.word	0x00000090


	//   ....[1]....
        /*00a4*/ 	.word	0x000004d0


	//   ....[2]....
        /*00a8*/ 	.word	0x00000640


	//   ....[3]....
        /*00ac*/ 	.word	0x000007a0


	//   ....[4]....
        /*00b0*/ 	.word	0x000008a0


	//   ....[5]....
        /*00b4*/ 	.word	0x00000a10


	//   ....[6]....
        /*00b8*/ 	.word	0x00000bb0


	//   ....[7]....
        /*00bc*/ 	.word	0x00001c90


	//   ....[8]....
        /*00c0*/ 	.word	0x00002a70


	//   ....[9]....
        /*00c4*/ 	.word	0x00002c80


	//   ....[10]....
        /*00c8*/ 	.word	0x00002cb0


	//   ....[11]....
        /*00cc*/ 	.word	0x00003740


	//   ....[12]....
        /*00d0*/ 	.word	0x00003970


	//----- nvinfo : EIATTR_VRC_CTA_INIT_COUNT
	.align		4
.L_43:
        /*00d4*/ 	.byte	0x02, 0x4a
        /*00d6*/ 	.byte	0x80
	.zero		1


	//----- nvinfo : EIATTR_SYSCALL_OFFSETS
	.align		4
        /*00d8*/ 	.byte	0x04, 0x46
        /*00da*/ 	.short	(.L_45 - .L_44)


	//   ....[0]....
.L_44:
        /*00dc*/ 	.word	0x00004fd0


	//   ....[1]....
        /*00e0*/ 	.word	0x00005110


	//   ....[2]....
        /*00e4*/ 	.word	0x00005910


	//   ....[3]....
        /*00e8*/ 	.word	0x000066a0


	//----- nvinfo : EIATTR_MBARRIER_INSTR_OFFSETS
	.align		4
.L_45:
        /*00ec*/ 	.byte	0x04, 0x39
        /*00ee*/ 	.short	(.L_47 - .L_46)


	//   ....[0]....
.L_46:
        /*00f0*/ 	.word	0x000005b0
        /*00f4*/ 	.word	0x000000ff
        /*00f8*/ 	.word	0x00000000
        /*00fc*/ 	.short	0x0100
        /*00fe*/ 	.byte	0x05
	.zero		1


	//   ....[1]....
        /*0100*/ 	.word	0x000005c0
        /*0104*/ 	.word	0x000000ff
        /*0108*/ 	.word	0x00000020
        /*010c*/ 	.short	0x0100
        /*010e*/ 	.byte	0x05
	.zero		1


	//   ....[2]....
        /*0110*/ 	.word	0x000005d0
        /*0114*/ 	.word	0x000000ff
        /*0118*/ 	.word	0x00000008
        /*011c*/ 	.short	0x0100
        /*011e*/ 	.byte	0x05
	.zero		1


	//   ....[3]....
        /*0120*/ 	.word	0x000005e0
        /*0124*/ 	.word	0x000000ff
        /*0128*/ 	.word	0x00000028
        /*012c*/ 	.short	0x0100
        /*012e*/ 	.byte	0x05
	.zero		1


	//   ....[4]....
        /*0130*/ 	.word	0x000005f0
        /*0134*/ 	.word	0x000000ff
        /*0138*/ 	.word	0x00000010
        /*013c*/ 	.short	0x0100
        /*013e*/ 	.byte	0x05
	.zero		1


	//   ....[5]....
        /*0140*/ 	.word	0x00000600
        /*0144*/ 	.word	0x000000ff
        /*0148*/ 	.word	0x00000030
        /*014c*/ 	.short	0x0100
        /*014e*/ 	.byte	0x05
	.zero		1


	//   ....[6]....
        /*0150*/ 	.word	0x00000610
        /*0154*/ 	.word	0x000000ff
        /*0158*/ 	.word	0x00000018
        /*015c*/ 	.short	0x0100
        /*015e*/ 	.byte	0x05
	.zero		1


	//   ....[7]....
        /*0160*/ 	.word	0x00000620
        /*0164*/ 	.word	0x000000ff
        /*0168*/ 	.word	0x00000038
        /*016c*/ 	.short	0x0100
        /*016e*/ 	.byte	0x05
	.zero		1


	//   ....[8]....
        /*0170*/ 	.word	0x00000750
        /*0174*/ 	.word	0x000000ff
        /*0178*/ 	.word	0x00000040
        /*017c*/ 	.short	0x0100
        /*017e*/ 	.byte	0x07
	.zero		1


	//   ....[9]....
        /*0180*/ 	.word	0x00000760
        /*0184*/ 	.word	0x000000ff
        /*0188*/ 	.word	0x00000050
        /*018c*/ 	.short	0x0100
        /*018e*/ 	.byte	0x07
	.zero		1


	//   ....[10]....
        /*0190*/ 	.word	0x00000770
        /*0194*/ 	.word	0x000000ff
        /*0198*/ 	.word	0x00000048
        /*019c*/ 	.short	0x0100
        /*019e*/ 	.byte	0x07
	.zero		1


	//   ....[11]....
        /*01a0*/ 	.word	0x00000780
        /*01a4*/ 	.word	0x000000ff
        /*01a8*/ 	.word	0x00000058
        /*01ac*/ 	.short	0x0100
        /*01ae*/ 	.byte	0x07
	.zero		1


	//   ....[12]....
        /*01b0*/ 	.word	0x00000870
        /*01b4*/ 	.word	0x000000ff
        /*01b8*/ 	.word	0x00000060
        /*01bc*/ 	.short	0x0100
        /*01be*/ 	.byte	0x05
	.zero		1


	//   ....[13]....
        /*01c0*/ 	.word	0x00000880
        /*01c4*/ 	.word	0x000000ff
        /*01c8*/ 	.word	0x00000068
        /*01cc*/ 	.short	0x0100
        /*01ce*/ 	.byte	0x05
	.zero		1


	//   ....[14]....
        /*01d0*/ 	.word	0x000009c0
        /*01d4*/ 	.word	0x000000ff
        /*01d8*/ 	.word	0x00000070
        /*01dc*/ 	.short	0x0100
        /*01de*/ 	.byte	0x05
	.zero		1


	//   ....[15]....
        /*01e0*/ 	.word	0x000009d0
        /*01e4*/ 	.word	0x000000ff
        /*01e8*/ 	.word	0x00000080
        /*01ec*/ 	.short	0x0100
        /*01ee*/ 	.byte	0x05
	.zero		1


	//   ....[16]....
        /*01f0*/ 	.word	0x000009e0
        /*01f4*/ 	.word	0x000000ff
        /*01f8*/ 	.word	0x00000078
        /*01fc*/ 	.short	0x0100
        /*01fe*/ 	.byte	0x05
	.zero		1


	//   ....[17]....
        /*0200*/ 	.word	0x000009f0
        /*0204*/ 	.word	0x000000ff
        /*0208*/ 	.word	0x00000088
        /*020c*/ 	.short	0x0100
        /*020e*/ 	.byte	0x05
	.zero		1


	//   ....[18]....
        /*0210*/ 	.word	0x00000b20
        /*0214*/ 	.word	0x000000ff
        /*0218*/ 	.word	0x00000090
        /*021c*/ 	.short	0x0100
        /*021e*/ 	.byte	0x07
	.zero		1


	//   ....[19]....
        /*0220*/ 	.word	0x00000b30
        /*0224*/ 	.word	0x000000ff
        /*0228*/ 	.word	0x000000b0
        /*022c*/ 	.short	0x0100
        /*022e*/ 	.byte	0x07
	.zero		1


	//   ....[20]....
        /*0230*/ 	.word	0x00000b40
        /*0234*/ 	.word	0x000000ff
        /*0238*/ 	.word	0x00000098
        /*023c*/ 	.short	0x0100
        /*023e*/ 	.byte	0x07
	.zero		1


	//   ....[21]....
        /*0240*/ 	.word	0x00000b50
        /*0244*/ 	.word	0x000000ff
        /*0248*/ 	.word	0x000000b8
        /*024c*/ 	.short	0x0100
        /*024e*/ 	.byte	0x07
	.zero		1


	//   ....[22]....
        /*0250*/ 	.word	0x00000b60
        /*0254*/ 	.word	0x000000ff
        /*0258*/ 	.word	0x000000a0
        /*025c*/ 	.short	0x0100
        /*025e*/ 	.byte	0x07
	.zero		1


	//   ....[23]....
        /*0260*/ 	.word	0x00000b70
        /*0264*/ 	.word	0x000000ff
        /*0268*/ 	.word	0x000000c0
        /*026c*/ 	.short	0x0100
        /*026e*/ 	.byte	0x07
	.zero		1


	//   ....[24]....
        /*0270*/ 	.word	0x00000b80
        /*0274*/ 	.word	0x000000ff
        /*0278*/ 	.word	0x000000a8
        /*027c*/ 	.short	0x0100
        /*027e*/ 	.byte	0x07
	.zero		1


	//   ....[25]....
        /*0280*/ 	.word	0x00000b90
        /*0284*/ 	.word	0x000000ff
        /*0288*/ 	.word	0x000000c8
        /*028c*/ 	.short	0x0100
        /*028e*/ 	.byte	0x07
	.zero		1


	//   ....[26]....
        /*0290*/ 	.word	0x00000c80
        /*0294*/ 	.word	0x000000ff
        /*0298*/ 	.word	0x000000d0
        /*029c*/ 	.short	0x0100
        /*029e*/ 	.byte	0x05
	.zero		1


	//   ....[27]....
        /*02a0*/ 	.word	0x00000c90
        /*02a4*/ 	.word	0x000000ff
        /*02a8*/ 	.word	0x000000e0
        /*02ac*/ 	.short	0x0100
        /*02ae*/ 	.byte	0x05
	.zero		1


	//   ....[28]....
        /*02b0*/ 	.word	0x00000ca0
        /*02b4*/ 	.word	0x000000ff
        /*02b8*/ 	.word	0x000000d8
        /*02bc*/ 	.short	0x0100
        /*02be*/ 	.byte	0x05
	.zero		1


	//   ....[29]....
        /*02c0*/ 	.word	0x00000cb0
        /*02c4*/ 	.word	0x000000ff
        /*02c8*/ 	.word	0x000000e8
        /*02cc*/ 	.short	0x0100
        /*02ce*/ 	.byte	0x05
	.zero		1


	//   ....[30]....
        /*02d0*/ 	.word	0x00001590
        /*02d4*/ 	.word	0x00000003
        /*02d8*/ 	.word	0x000000e0
        /*02dc*/ 	.short	0x010a
        /*02de*/ 	.byte	0xff
	.zero		1


	//   ....[31]....
        /*02e0*/ 	.word	0x000015c0
        /*02e4*/ 	.word	0x00000003
        /*02e8*/ 	.word	0x000000d0
        /*02ec*/ 	.short	0x0101
        /*02ee*/ 	.byte	0xff
	.zero		1


	//   ....[32]....
        /*02f0*/ 	.word	0x00001690
        /*02f4*/ 	.word	0x000000ff
        /*02f8*/ 	.word	0x00000020
        /*02fc*/ 	.short	0x010a
        /*02fe*/ 	.byte	0x08
	.zero		1


	//   ....[33]....
        /*0300*/ 	.word	0x00001730
        /*0304*/ 	.word	0x000000ff
        /*0308*/ 	.word	0x00000020
        /*030c*/ 	.short	0x010a
        /*030e*/ 	.byte	0x21
	.zero		1


	//   ....[34]....
        /*0310*/ 	.word	0x00001880
        /*0314*/ 	.word	0x000000ff
        /*0318*/ 	.word	0x00000020
        /*031c*/ 	.short	0x010a
        /*031e*/ 	.byte	0x08
	.zero		1


	//   ....[35]....
        /*0320*/ 	.word	0x00001990
        /*0324*/ 	.word	0x000000ff
        /*0328*/ 	.word	0x00000068
        /*032c*/ 	.short	0x0101
        /*032e*/ 	.byte	0x04
	.zero		1


	//   ....[36]....
        /*0330*/ 	.word	0x000019b0
        /*0334*/ 	.word	0x000000ff
        /*0338*/ 	.word	0x00000020
        /*033c*/ 	.short	0x010a
        /*033e*/ 	.byte	0x08
	.zero		1


	//   ....[37]....
        /*0340*/ 	.word	0x00001a30
        /*0344*/ 	.word	0x000000ff
        /*0348*/ 	.word	0x00000020
        /*034c*/ 	.short	0x010a
        /*034e*/ 	.byte	0x11
	.zero		1


	//   ....[38]....
        /*0350*/ 	.word	0x00001b80
        /*0354*/ 	.word	0x000000ff
        /*0358*/ 	.word	0x00000020
        /*035c*/ 	.short	0x010a
        /*035e*/ 	.byte	0x08
	.zero		1


	//   ....[39]....
        /*0360*/ 	.word	0x00001cc0
        /*0364*/ 	.word	0x00000002
        /*0368*/ 	.word	0x00000070
        /*036c*/ 	.short	0x010a
        /*036e*/ 	.byte	0xff
	.zero		1


	//   ....[40]....
        /*0370*/ 	.word	0x00001d80
        /*0374*/ 	.word	0x00000002
        /*0378*/ 	.word	0x00000000
        /*037c*/ 	.short	0x0101
        /*037e*/ 	.byte	0xff
	.zero		1


	//   ....[41]....
        /*0380*/ 	.word	0x000022e0
        /*0384*/ 	.word	0x000000ff
        /*0388*/ 	.word	0x00000000
        /*038c*/ 	.short	0x010a
        /*038e*/ 	.byte	0x05
	.zero		1


	//   ....[42]....
        /*0390*/ 	.word	0x00002370
        /*0394*/ 	.word	0x000000ff
        /*0398*/ 	.word	0x00000000
        /*039c*/ 	.short	0x010a
        /*039e*/ 	.byte	0x05
	.zero		1


	//   ....[43]....
        /*03a0*/ 	.word	0x00002400
        /*03a4*/ 	.word	0x000000ff
        /*03a8*/ 	.word	0x00000000
        /*03ac*/ 	.short	0x010a
        /*03ae*/ 	.byte	0x05
	.zero		1


	//   ....[44]....
        /*03b0*/ 	.word	0x000024a0
        /*03b4*/ 	.word	0x00000000
        /*03b8*/ 	.word	0x00000000
        /*03bc*/ 	.short	0x010a
        /*03be*/ 	.byte	0xff
	.zero		1


	//   ....[45]....
        /*03c0*/ 	.word	0x000025c0
        /*03c4*/ 	.word	0x00000000
        /*03c8*/ 	.word	0x000000d0
        /*03cc*/ 	.short	0x010a
        /*03ce*/ 	.byte	0xff
	.zero		1


	//   ....[46]....
        /*03d0*/ 	.word	0x00002620
        /*03d4*/ 	.word	0x00000004
        /*03d8*/ 	.word	0x00000000
        /*03dc*/ 	.short	0x0101
        /*03de*/ 	.byte	0xff
	.zero		1


	//   ....[47]....
        /*03e0*/ 	.word	0x00002640
        /*03e4*/ 	.word	0x000000ff
        /*03e8*/ 	.word	0x00000080
        /*03ec*/ 	.short	0x010a
        /*03ee*/ 	.byte	0x05
	.zero		1


	//   ....[48]....
        /*03f0*/ 	.word	0x00002760
        /*03f4*/ 	.word	0x00000000
        /*03f8*/ 	.word	0x00000070
        /*03fc*/ 	.short	0x010a
        /*03fe*/ 	.byte	0xff
	.zero		1


	//   ....[49]....
        /*0400*/ 	.word	0x00002870
        /*0404*/ 	.word	0x00000000
        /*0408*/ 	.word	0x00000000
        /*040c*/ 	.short	0x0101
        /*040e*/ 	.byte	0xff
	.zero		1


	//   ....[50]....
        /*0410*/ 	.word	0x00002900
        /*0414*/ 	.word	0x000000ff
        /*0418*/ 	.word	0x00000080
        /*041c*/ 	.short	0x0106
        /*041e*/ 	.byte	0x05
	.zero		1


	//   ....[51]....
        /*0420*/ 	.word	0x00002920
        /*0424*/ 	.word	0x000000ff
        /*0428*/ 	.word	0x00000080
        /*042c*/ 	.short	0x010a
        /*042e*/ 	.byte	0x05
	.zero		1


	//   ....[52]....
        /*0430*/ 	.word	0x000029b0
        /*0434*/ 	.word	0x000000ff
        /*0438*/ 	.word	0x00000080
        /*043c*/ 	.short	0x0106
        /*043e*/ 	.byte	0x04
	.zero		1


	//   ....[53]....
        /*0440*/ 	.word	0x000029f0
        /*0444*/ 	.word	0x00000000
        /*0448*/ 	.word	0x00000080
        /*044c*/ 	.short	0x010a
        /*044e*/ 	.byte	0xff
	.zero		1


	//   ....[54]....
        /*0450*/ 	.word	0x00002f30
        /*0454*/ 	.word	0x00000000
        /*0458*/ 	.word	0x00000070
        /*045c*/ 	.short	0x010a
        /*045e*/ 	.byte	0xff
	.zero		1


	//   ....[55]....
        /*0460*/ 	.word	0x00003030
        /*0464*/ 	.word	0x00000003
        /*0468*/ 	.word	0x00000000
        /*046c*/ 	.short	0x0101
        /*046e*/ 	.byte	0xff
	.zero		1


	//   ....[56]....
        /*0470*/ 	.word	0x00003040
        /*0474*/ 	.word	0x000000ff
        /*0478*/ 	.word	0x00000000
        /*047c*/ 	.short	0x010a
        /*047e*/ 	.byte	0x06
	.zero		1


	//   ....[57]....
        /*0480*/ 	.word	0x000030c0
        /*0484*/ 	.word	0x000000ff
        /*0488*/ 	.word	0x000000b0
        /*048c*/ 	.short	0x010a
        /*048e*/ 	.byte	0x07
	.zero		1


	//   ....[58]....
        /*0490*/ 	.word	0x000031a0
        /*0494*/ 	.word	0x000000ff
        /*0498*/ 	.word	0x00000000
        /*049c*/ 	.short	0x010a
        /*049e*/ 	.byte	0x06
	.zero		1


	//   ....[59]....
        /*04a0*/ 	.word	0x000032d0
        /*04a4*/ 	.word	0x000000ff
        /*04a8*/ 	.word	0x00000000
        /*04ac*/ 	.short	0x010a
        /*04ae*/ 	.byte	0x1a
	.zero		1


	//   ....[60]....
        /*04b0*/ 	.word	0x00003570
        /*04b4*/ 	.word	0x000000ff
        /*04b8*/ 	.word	0x00000000
        /*04bc*/ 	.short	0x010a
        /*04be*/ 	.byte	0x06
	.zero		1


	//   ....[61]....
        /*04c0*/ 	.word	0x00003600
        /*04c4*/ 	.word	0x000000ff
        /*04c8*/ 	.word	0x00000000
        /*04cc*/ 	.short	0x010a
        /*04ce*/ 	.byte	0x06
	.zero		1


	//   ....[62]....
        /*04d0*/ 	.word	0x00003690
        /*04d4*/ 	.word	0x000000ff
        /*04d8*/ 	.word	0x00000000
        /*04dc*/ 	.short	0x010a
        /*04de*/ 	.byte	0x06
	.zero		1


	//   ....[63]....
        /*04e0*/ 	.word	0x00003720
        /*04e4*/ 	.word	0x000000ff
        /*04e8*/ 	.word	0x00000000
        /*04ec*/ 	.short	0x010a
        /*04ee*/ 	.byte	0x07
	.zero		1


	//   ....[64]....
        /*04f0*/ 	.word	0x00003b80
        /*04f4*/ 	.word	0x00000000
        /*04f8*/ 	.word	0x00000070
        /*04fc*/ 	.short	0x010a
        /*04fe*/ 	.byte	0xff
	.zero		1


	//   ....[65]....
        /*0500*/ 	.word	0x00003c40
        /*0504*/ 	.word	0x00000000
        /*0508*/ 	.word	0x00000000
        /*050c*/ 	.short	0x0101
        /*050e*/ 	.byte	0xff
	.zero		1


	//   ....[66]....
        /*0510*/ 	.word	0x00003f60
        /*0514*/ 	.word	0x000000ff
        /*0518*/ 	.word	0x00000068
        /*051c*/ 	.short	0x010a
        /*051e*/ 	.byte	0x07
	.zero		1


	//   ....[67]....
        /*0520*/ 	.word	0x00004150
        /*0524*/ 	.word	0x000000ff
        /*0528*/ 	.word	0x00000050
        /*052c*/ 	.short	0x010a
        /*052e*/ 	.byte	0x07
	.zero		1


	//   ....[68]....
        /*0530*/ 	.word	0x00004320
        /*0534*/ 	.word	0x000000ff
        /*0538*/ 	.word	0x00000040
        /*053c*/ 	.short	0x010b
        /*053e*/ 	.byte	0x07
	.zero		1


	//   ....[69]....
        /*0540*/ 	.word	0x00004390
        /*0544*/ 	.word	0x000000ff
        /*0548*/ 	.word	0x00000000
        /*054c*/ 	.short	0x0101
        /*054e*/ 	.byte	0x08
	.zero		1


	//   ....[70]....
        /*0550*/ 	.word	0x000043c0
        /*0554*/ 	.word	0x000000ff
        /*0558*/ 	.word	0x00000058
        /*055c*/ 	.short	0x010a
        /*055e*/ 	.byte	0x07
	.zero		1


	//   ....[71]....
        /*0560*/ 	.word	0x000045d0
        /*0564*/ 	.word	0x000000ff
        /*0568*/ 	.word	0x00000048
        /*056c*/ 	.short	0x010b
        /*056e*/ 	.byte	0x07
	.zero		1


	//   ....[72]....
        /*0570*/ 	.word	0x000045f0
        /*0574*/ 	.word	0x000000ff
        /*0578*/ 	.word	0x00000000
        /*057c*/ 	.short	0x0101
        /*057e*/ 	.byte	0x0d
	.zero		1


	//   ....[73]....
        /*0580*/ 	.word	0x00004620
        /*0584*/ 	.word	0x000000ff
        /*0588*/ 	.word	0x00000050
        /*058c*/ 	.short	0x010a
        /*058e*/ 	.byte	0x07
	.zero		1


	//   ....[74]....
        /*0590*/ 	.word	0x00004660
        /*0594*/ 	.word	0x00000000
        /*0598*/ 	.word	0x00000058
        /*059c*/ 	.short	0x010a
        /*059e*/ 	.byte	0xff
	.zero		1


	//   ....[75]....
        /*05a0*/ 	.word	0x000049a0
        /*05a4*/ 	.word	0x00000000
        /*05a8*/ 	.word	0x00000070
        /*05ac*/ 	.short	0x010a
        /*05ae*/ 	.byte	0xff
	.zero		1


	//   ....[76]....
        /*05b0*/ 	.word	0x00004ab0
        /*05b4*/ 	.word	0x00000000
        /*05b8*/ 	.word	0x00000000
        /*05bc*/ 	.short	0x0101
        /*05be*/ 	.byte	0xff
	.zero		1


	//   ....[77]....
        /*05c0*/ 	.word	0x00005500
        /*05c4*/ 	.word	0x00000000
        /*05c8*/ 	.word	0x00000040
        /*05cc*/ 	.short	0x010a
        /*05ce*/ 	.byte	0xff
	.zero		1


	//   ....[78]....
        /*05d0*/ 	.word	0x00005570
        /*05d4*/ 	.word	0x00000071
        /*05d8*/ 	.word	0x00000090
        /*05dc*/ 	.short	0x010a
        /*05de*/ 	.byte	0xff
	.zero		1


	//   ....[79]....
        /*05e0*/ 	.word	0x00005650
        /*05e4*/ 	.word	0x00000000
        /*05e8*/ 	.word	0x00000040
        /*05ec*/ 	.short	0x010a
        /*05ee*/ 	.byte	0xff
	.zero		1


	//   ....[80]....
        /*05f0*/ 	.word	0x00005790
        /*05f4*/ 	.word	0x00000000
        /*05f8*/ 	.word	0x00000000
        /*05fc*/ 	.short	0x0101
        /*05fe*/ 	.byte	0xff
	.zero		1


	//   ....[81]....
        /*0600*/ 	.word	0x000057f0
        /*0604*/ 	.word	0x00000071
        /*0608*/ 	.word	0x00000090
        /*060c*/ 	.short	0x010a
        /*060e*/ 	.byte	0xff
	.zero		1


	//   ....[82]....
        /*0610*/ 	.word	0x00006340
        /*0614*/ 	.word	0x00000020
        /*0618*/ 	.word	0x00000040
        /*061c*/ 	.short	0x010a
        /*061e*/ 	.byte	0xff
	.zero		1


	//   ....[83]....
        /*0620*/ 	.word	0x00006400
        /*0624*/ 	.word	0x00000020
        /*0628*/ 	.word	0x00000040
        /*062c*/ 	.short	0x010a
        /*062e*/ 	.byte	0xff
	.zero		1


	//   ....[84]....
        /*0630*/ 	.word	0x00006520
        /*0634*/ 	.word	0x00000003
        /*0638*/ 	.word	0x00000000
        /*063c*/ 	.short	0x0101
        /*063e*/ 	.byte	0xff
	.zero		1


	//   ....[85]....
        /*0640*/ 	.word	0x00006960
        /*0644*/ 	.word	0x000000ff
        /*0648*/ 	.word	0x00000000
        /*064c*/ 	.short	0x0101
        /*064e*/ 	.byte	0x05
	.zero		1


	//   ....[86]....
        /*0650*/ 	.word	0x000071a0
        /*0654*/ 	.word	0x00000003
        /*0658*/ 	.word	0x000000e0
        /*065c*/ 	.short	0x010a
        /*065e*/ 	.byte	0xff
	.zero		1


	//   ....[87]....
        /*0660*/ 	.word	0x00007200
        /*0664*/ 	.word	0x00000002
        /*0668*/ 	.word	0x00000020
        /*066c*/ 	.short	0x010a
        /*066e*/ 	.byte	0xff
	.zero		1


	//   ....[88]....
        /*0670*/ 	.word	0x00007260
        /*0674*/ 	.word	0x00000002
        /*0678*/ 	.word	0x00000020
        /*067c*/ 	.short	0x010a
        /*067e*/ 	.byte	0xff
	.zero		1


	//   ....[89]....
        /*0680*/ 	.word	0x000072b0
        /*0684*/ 	.word	0x00000002
        /*0688*/ 	.word	0x00000070
        /*068c*/ 	.short	0x010a
        /*068e*/ 	.byte	0xff
	.zero		1


	//   ....[90]....
        /*0690*/ 	.word	0x00007310
        /*0694*/ 	.word	0x00000000
        /*0698*/ 	.word	0x00000000
        /*069c*/ 	.short	0x010a
        /*069e*/ 	.byte	0xff
	.zero		1


	//   ....[91]....
        /*06a0*/ 	.word	0x00007370
        /*06a4*/ 	.word	0x00000000
        /*06a8*/ 	.word	0x00000000
        /*06ac*/ 	.short	0x010a
        /*06ae*/ 	.byte	0xff
	.zero		1


	//   ....[92]....
        /*06b0*/ 	.word	0x000073d0
        /*06b4*/ 	.word	0x00000000
        /*06b8*/ 	.word	0x00000000
        /*06bc*/ 	.short	0x010a
        /*06be*/ 	.byte	0xff
	.zero		1


	//   ....[93]....
        /*06c0*/ 	.word	0x00007420
        /*06c4*/ 	.word	0x00000000
        /*06c8*/ 	.word	0x000000d0
        /*06cc*/ 	.short	0x010a
        /*06ce*/ 	.byte	0xff
	.zero		1


	//   ....[94]....
        /*06d0*/ 	.word	0x00007480
        /*06d4*/ 	.word	0x00000000
        /*06d8*/ 	.word	0x00000080
        /*06dc*/ 	.short	0x010a
        /*06de*/ 	.byte	0xff
	.zero		1


	//   ....[95]....
        /*06e0*/ 	.word	0x000074d0
        /*06e4*/ 	.word	0x00000000
        /*06e8*/ 	.word	0x00000070
        /*06ec*/ 	.short	0x010a
        /*06ee*/ 	.byte	0xff
	.zero		1


	//   ....[96]....
        /*06f0*/ 	.word	0x00007530
        /*06f4*/ 	.word	0x00000000
        /*06f8*/ 	.word	0x00000080
        /*06fc*/ 	.short	0x010a
        /*06fe*/ 	.byte	0xff
	.zero		1


	//   ....[97]....
        /*0700*/ 	.word	0x00007580
        /*0704*/ 	.word	0x00000000
        /*0708*/ 	.word	0x00000070
        /*070c*/ 	.short	0x010a
        /*070e*/ 	.byte	0xff
	.zero		1


	//   ....[98]....
        /*0710*/ 	.word	0x000075e0
        /*0714*/ 	.word	0x00000003
        /*0718*/ 	.word	0x000000b0
        /*071c*/ 	.short	0x010a
        /*071e*/ 	.byte	0xff
	.zero		1


	//   ....[99]....
        /*0720*/ 	.word	0x00007640
        /*0724*/ 	.word	0x00000000
        /*0728*/ 	.word	0x00000000
        /*072c*/ 	.short	0x010a
        /*072e*/ 	.byte	0xff
	.zero		1


	//   ....[100]....
        /*0730*/ 	.word	0x000076a0
        /*0734*/ 	.word	0x00000000
        /*0738*/ 	.word	0x00000000
        /*073c*/ 	.short	0x010a
        /*073e*/ 	.byte	0xff
	.zero		1


	//   ....[101]....
        /*0740*/ 	.word	0x00007700
        /*0744*/ 	.word	0x00000000
        /*0748*/ 	.word	0x00000000
        /*074c*/ 	.short	0x010a
        /*074e*/ 	.byte	0xff
	.zero		1


	//   ....[102]....
        /*0750*/ 	.word	0x00007760
        /*0754*/ 	.word	0x00000000
        /*0758*/ 	.word	0x00000000
        /*075c*/ 	.short	0x010a
        /*075e*/ 	.byte	0xff
	.zero		1


	//   ....[103]....
        /*0760*/ 	.word	0x000077c0
        /*0764*/ 	.word	0x00000000
        /*0768*/ 	.word	0x00000000
        /*076c*/ 	.short	0x010a
        /*076e*/ 	.byte	0xff
	.zero		1


	//   ....[104]....
        /*0770*/ 	.word	0x00007810
        /*0774*/ 	.word	0x00000000
        /*0778*/ 	.word	0x00000070
        /*077c*/ 	.short	0x010a
        /*077e*/ 	.byte	0xff
	.zero		1


	//   ....[105]....
        /*0780*/ 	.word	0x00007870
        /*0784*/ 	.word	0x00000000
        /*0788*/ 	.word	0x00000068
        /*078c*/ 	.short	0x010a
        /*078e*/ 	.byte	0xff
	.zero		1


	//   ....[106]....
        /*0790*/ 	.word	0x000078d0
        /*0794*/ 	.word	0x00000003
        /*0798*/ 	.word	0x00000050
        /*079c*/ 	.short	0x010a
        /*079e*/ 	.byte	0xff
	.zero		1


	//   ....[107]....
        /*07a0*/ 	.word	0x00007930
        /*07a4*/ 	.word	0x00000003
        /*07a8*/ 	.word	0x00000058
        /*07ac*/ 	.short	0x010a
        /*07ae*/ 	.byte	0xff
	.zero		1


	//   ....[108]....
        /*07b0*/ 	.word	0x00007990
        /*07b4*/ 	.word	0x00000000
        /*07b8*/ 	.word	0x00000050
        /*07bc*/ 	.short	0x010a
        /*07be*/ 	.byte	0xff
	.zero		1


	//   ....[109]....
        /*07c0*/ 	.word	0x000079e0
        /*07c4*/ 	.word	0x00000000
        /*07c8*/ 	.word	0x00000070
        /*07cc*/ 	.short	0x010a
        /*07ce*/ 	.byte	0xff
	.zero		1


	//   ....[110]....
        /*07d0*/ 	.word	0x00007a30
        /*07d4*/ 	.word	0x00000000
        /*07d8*/ 	.word	0x00000040
        /*07dc*/ 	.short	0x010a
        /*07de*/ 	.byte	0xff
	.zero		1


	//   ....[111]....
        /*07e0*/ 	.word	0x00007a80
        /*07e4*/ 	.word	0x00000071
        /*07e8*/ 	.word	0x00000090
        /*07ec*/ 	.short	0x010a
        /*07ee*/ 	.byte	0xff
	.zero		1


	//   ....[112]....
        /*07f0*/ 	.word	0x00007ad0
        /*07f4*/ 	.word	0x00000020
        /*07f8*/ 	.word	0x00000040
        /*07fc*/ 	.short	0x010a
        /*07fe*/ 	.byte	0xff
	.zero		1


	//----- nvinfo : EIATTR_NUM_MBARRIERS
	.align		4
.L_47:
        /*0800*/ 	.byte	0x03, 0x38
        /*0802*/ 	.short	0x001e


	//----- nvinfo : EIATTR_EXIT_INSTR_OFFSETS
	.align		4
        /*0804*/ 	.byte	0x04, 0x1c
        /*0806*/ 	.short	(.L_49 - .L_48)


	//   ....[0]....
.L_48:
        /*0808*/ 	.word	0x000024d0


	//   ....[1]....
        /*080c*/ 	.word	0x000029c0


	//   ....[2]....
        /*0810*/ 	.word	0x00002a20


	//   ....[3]....
        /*0814*/ 	.word	0x00003980


	//   ....[4]....
        /*0818*/ 	.word	0x00004690


	//   ....[5]....
        /*081c*/ 	.word	0x000046d0


	//   ....[6]....
        /*0820*/ 	.word	0x00007190


	//----- nvinfo : EIATTR_MAX_THREADS
	.align		4
.L_49:
        /*0824*/ 	.byte	0x04, 0x05
        /*0826*/ 	.short	(.L_51 - .L_50)
.L_50:
        /*0828*/ 	.word	0x00000100
        /*082c*/ 	.word	0x00000001
        /*0830*/ 	.word	0x00000001


	//----- nvinfo : EIATTR_CRS_STACK_SIZE
	.align		4
.L_51:
        /*0834*/ 	.byte	0x04, 0x1e
        /*0836*/ 	.short	(.L_53 - .L_52)
.L_52:
        /*0838*/ 	.word	0x00000000


	//----- nvinfo : EIATTR_CBANK_PARAM_SIZE
	.align		4
.L_53:
        /*083c*/ 	.byte	0x03, 0x19
        /*083e*/ 	.short	0x0800


	//----- nvinfo : EIATTR_PARAM_CBANK
	.align		4
        /*0840*/ 	.byte	0x04, 0x0a
        /*0842*/ 	.short	(.L_55 - .L_54)
	.align		4
.L_54:
        /*0844*/ 	.word	index@(.nv.constant0._ZN7cutlass13device_kernelINS_4gemm6kernel13GemmUniversalIN4cute5tupleIJiiiiEEENS1_10collective13CollectiveMmaINS1_35MainloopSm100TmaUmmaWarpSpecializedILi4ELi2ELi4ENS5_IJNS4_1CILi1EEESB_SB_EEEEENS5_IJNSA_ILi64EEENSA_ILi128EEESF_EEENS_12float_e5m2_tENS5_IJlSB_lEEESH_SI_NS4_8TiledMMAINS4_8MMA_AtomIJNS4_10MMA_TraitsINS4_19SM100_MMA_F8F6F4_SSEJSH_SH_fSE_SF_NS4_17integral_constantINS4_4UMMA5MajorELSP_0EEESQ_NSN_INSO_7ScaleInELSR_0EEESS_EEEEEENS4_6LayoutISC_NS5_IJNSA_ILi0EEESW_SW_EEEEENS5_IJNS4_10UnderscoreESZ_SZ_EEEEENS4_13SM90_TMA_LOADENS4_14ComposedLayoutINS4_7SwizzleILi3ELi4ELi3EEENS4_18smem_ptr_flag_bitsILi8EEENSV_INS5_IJNSA_ILi8EEESF_EEENS5_IJSF_SB_EEEEEEEvNS4_8identityES12_S1C_vS1D_EENS_8epilogue10collective18CollectiveEpilogueINS1F_23Sm100TmaWarpSpecializedILi2ELi2ELi32ELb0ELb0EEEJSG_NS5_IJNSV_ISE_SB_EES1K_EEESH_SI_SH_SI_NS1F_6fusion15FusionCallbacksIS1J_NS1M_17LinearCombinationISH_fSH_fLNS_15FloatRoundStyleE2EEESG_S1L_JEEENS4_5SM1004TMEM4LOAD26SM100_TMEM_LOAD_16dp32b32xES12_NS13_INS14_ILi2ELi4ELi3EEES17_NSV_INS5_IJS18_SE_EEENS5_IJSE_SB_EEEEEEENS4_39AutoVectorizingCopyWithAssumedAlignmentILi128EEENS4_14SM90_TMA_STOREES20_S22_S22_EEEvvEEEEvNT_6ParamsE)
        /*0848*/ 	.short	0x0380
        /*084a*/ 	.short	0x0800


	//----- nvinfo : EIATTR_SW_WAR
	.align		4
.L_55:
        /*084c*/ 	.byte	0x04, 0x36
        /*084e*/ 	.short	(.L_57 - .L_56)
.L_56:
        /*0850*/ 	.word	0x00000008
.L_57:


//--------------------- .nv.callgraph             --------------------------
	.section	.nv.callgraph,"",@"SHT_CUDA_CALLGRAPH"
	.align	4
	.sectionentsize	8
	.align		4
        /*0000*/ 	.word	0x00000000
	.align		4
        /*0004*/ 	.word	0xffffffff
	.align		4
        /*0008*/ 	.word	index@(_ZN7cutlass13device_kernelINS_4gemm6kernel13GemmUniversalIN4cute5tupleIJiiiiEEENS1_10collective13CollectiveMmaINS1_35MainloopSm100TmaUmmaWarpSpecializedILi4ELi2ELi4ENS5_IJNS4_1CILi1EEESB_SB_EEEEENS5_IJNSA_ILi64EEENSA_ILi128EEESF_EEENS_12float_e5m2_tENS5_IJlSB_lEEESH_SI_NS4_8TiledMMAINS4_8MMA_AtomIJNS4_10MMA_TraitsINS4_19SM100_MMA_F8F6F4_SSEJSH_SH_fSE_SF_NS4_17integral_constantINS4_4UMMA5MajorELSP_0EEESQ_NSN_INSO_7ScaleInELSR_0EEESS_EEEEEENS4_6LayoutISC_NS5_IJNSA_ILi0EEESW_SW_EEEEENS5_IJNS4_10UnderscoreESZ_SZ_EEEEENS4_13SM90_TMA_LOADENS4_14ComposedLayoutINS4_7SwizzleILi3ELi4ELi3EEENS4_18smem_ptr_flag_bitsILi8EEENSV_INS5_IJNSA_ILi8EEESF_EEENS5_IJSF_SB_EEEEEEEvNS4_8identityES12_S1C_vS1D_EENS_8epilogue10collective18CollectiveEpilogueINS1F_23Sm100TmaWarpSpecializedILi2ELi2ELi32ELb0ELb0EEEJSG_NS5_IJNSV_ISE_SB_EES1K_EEESH_SI_SH_SI_NS1F_6fusion15FusionCallbacksIS1J_NS1M_17LinearCombinationISH_fSH_fLNS_15FloatRoundStyleE2EEESG_S1L_JEEENS4_5SM1004TMEM4LOAD26SM100_TMEM_LOAD_16dp32b32xES12_NS13_INS14_ILi2ELi4ELi3EEES17_NSV_INS5_IJS18_SE_EEENS5_IJSE_SB_EEEEEEENS4_39AutoVectorizingCopyWithAssumedAlignmentILi128EEENS4_14SM90_TMA_STOREES20_S22_S22_EEEvvEEEEvNT_6ParamsE)
	.align		4
        /*000c*/ 	.word	index@(__assertfail)
	.align		4
        /*0010*/ 	.word	0x00000000
	.align		4
        /*0014*/ 	.word	0xfffffffe
	.align		4
        /*0018*/ 	.word	0x00000000
	.align		4
        /*001c*/ 	.word	0xfffffffd
	.align		4
        /*0020*/ 	.word	0x00000000
	.align		4
        /*0024*/ 	.word	0xfffffffc


//--------------------- .nv.constant4             --------------------------
	.section	.nv.constant4,"a",@progbits
	.align	8
	.align		8
.nv.constant4:
        /*0000*/ 	.dword	__assertfail
	.align		8
        /*0008*/ 	.dword	__unnamed_1
	.align		8
        /*0010*/ 	.dword	__unnamed_2
	.align		8
        /*0018*/ 	.dword	_ZN39_INTERNAL_74e7ce95_4_k_cu_99c8d4ef_92714cuda3std3__45__cpo5beginE
	.align		8
        /*0020*/ 	.dword	_ZN39_INTERNAL_74e7ce95_4_k_cu_99c8d4ef_92714cuda3std3__45__cpo3endE
	.align		8
        /*0028*/ 	.dword	_ZN39_INTERNAL_74e7ce95_4_k_cu_99c8d4ef_92714cuda3std3__45__cpo6cbeginE
	.align		8
        /*0030*/ 	.dword	_ZN39_INTERNAL_74e7ce95_4_k_cu_99c8d4ef_92714cuda3std3__45__cpo4cendE
	.align		8
        /*0038*/ 	.dword	_ZN39_INTERNAL_74e7ce95_4_k_cu_99c8d4ef_92714cuda3std3__441_GLOBAL__N__74e7ce95_4_k_cu_99c8d4ef_92716ignoreE
	.align		8
        /*0040*/ 	.dword	_ZN39_INTERNAL_74e7ce95_4_k_cu_99c8d4ef_92714cuda3std3__419piecewise_constructE
	.align		8
        /*0048*/ 	.dword	_ZN39_INTERNAL_74e7ce95_4_k_cu_99c8d4ef_92714cuda3std3__48in_placeE
	.align		8
        /*0050*/ 	.dword	_ZN39_INTERNAL_74e7ce95_4_k_cu_99c8d4ef_92714cuda3std6ranges3__45__cpo4swapE
	.align		8
        /*0058*/ 	.dword	_ZN39_INTERNAL_74e7ce95_4_k_cu_99c8d4ef_92714cuda3std6ranges3__45__cpo9iter_moveE
	.align		8
        /*0060*/ 	.dword	_ZN39_INTERNAL_74e7ce95_4_k_cu_99c8d4ef_92714cute7productE
	.align		8
        /*0068*/ 	.dword	_ZN39_INTERNAL_74e7ce95_4_k_cu_99c8d4ef_92714cute1_E
	.align		8
        /*0070*/ 	.dword	$str$25
	.align		8
        /*0078*/ 	.dword	$str$26
	.align		8
        /*0080*/ 	.dword	$str$27
	.align		8
        /*0088*/ 	.dword	$str$28


//--------------------- .text._ZN7cutlass13device_kernelINS_4gemm6kernel13GemmUniversalIN4cute5tupleIJiiiiEEENS1_10collective13CollectiveMmaINS1_35MainloopSm100TmaUmmaWarpSpecializedILi4ELi2ELi4ENS5_IJNS4_1CILi1EEESB_SB_EEEEENS5_IJNSA_ILi64EEENSA_ILi128EEESF_EEENS_12float_e5m2_tENS5_IJlSB_lEEESH_SI_NS4_8TiledMMAINS4_8MMA_AtomIJNS4_10MMA_TraitsINS4_19SM100_MMA_F8F6F4_SSEJSH_SH_fSE_SF_NS4_17integral_constantINS4_4UMMA5MajorELSP_0EEESQ_NSN_INSO_7ScaleInELSR_0EEESS_EEEEEENS4_6LayoutISC_NS5_IJNSA_ILi0EEESW_SW_EEEEENS5_IJNS4_10UnderscoreESZ_SZ_EEEEENS4_13SM90_TMA_LOADENS4_14ComposedLayoutINS4_7SwizzleILi3ELi4ELi3EEENS4_18smem_ptr_flag_bitsILi8EEENSV_INS5_IJNSA_ILi8EEESF_EEENS5_IJSF_SB_EEEEEEEvNS4_8identityES12_S1C_vS1D_EENS_8epilogue10collective18CollectiveEpilogueINS1F_23Sm100TmaWarpSpecializedILi2ELi2ELi32ELb0ELb0EEEJSG_NS5_IJNSV_ISE_SB_EES1K_EEESH_SI_SH_SI_NS1F_6fusion15FusionCallbacksIS1J_NS1M_17LinearCombinationISH_fSH_fLNS_15FloatRoundStyleE2EEESG_S1L_JEEENS4_5SM1004TMEM4LOAD26SM100_TMEM_LOAD_16dp32b32xES12_NS13_INS14_ILi2ELi4ELi3EEES17_NSV_INS5_IJS18_SE_EEENS5_IJSE_SB_EEEEEEENS4_39AutoVectorizingCopyWithAssumedAlignmentILi128EEENS4_14SM90_TMA_STOREES20_S22_S22_EEEvvEEEEvNT_6ParamsE --------------------------
	.section	.text._ZN7cutlass13device_kernelINS_4gemm6kernel13GemmUniversalIN4cute5tupleIJiiiiEEENS1_10collective13CollectiveMmaINS1_35MainloopSm100TmaUmmaWarpSpecializedILi4ELi2ELi4ENS5_IJNS4_1CILi1EEESB_SB_EEEEENS5_IJNSA_ILi64EEENSA_ILi128EEESF_EEENS_12float_e5m2_tENS5_IJlSB_lEEESH_SI_NS4_8TiledMMAINS4_8MMA_AtomIJNS4_10MMA_TraitsINS4_19SM100_MMA_F8F6F4_SSEJSH_SH_fSE_SF_NS4_17integral_constantINS4_4UMMA5MajorELSP_0EEESQ_NSN_INSO_7ScaleInELSR_0EEESS_EEEEEENS4_6LayoutISC_NS5_IJNSA_ILi0EEESW_SW_EEEEENS5_IJNS4_10UnderscoreESZ_SZ_EEEEENS4_13SM90_TMA_LOADENS4_14ComposedLayoutINS4_7SwizzleILi3ELi4ELi3EEENS4_18smem_ptr_flag_bitsILi8EEENSV_INS5_IJNSA_ILi8EEESF_EEENS5_IJSF_SB_EEEEEEEvNS4_8identityES12_S1C_vS1D_EENS_8epilogue10collective18CollectiveEpilogueINS1F_23Sm100TmaWarpSpecializedILi2ELi2ELi32ELb0ELb0EEEJSG_NS5_IJNSV_ISE_SB_EES1K_EEESH_SI_SH_SI_NS1F_6fusion15FusionCallbacksIS1J_NS1M_17LinearCombinationISH_fSH_fLNS_15FloatRoundStyleE2EEESG_S1L_JEEENS4_5SM1004TMEM4LOAD26SM100_TMEM_LOAD_16dp32b32xES12_NS13_INS14_ILi2ELi4ELi3EEES17_NSV_INS5_IJS18_SE_EEENS5_IJSE_SB_EEEEEEENS4_39AutoVectorizingCopyWithAssumedAlignmentILi128EEENS4_14SM90_TMA_STOREES20_S22_S22_EEEvvEEEEvNT_6ParamsE,"ax",@progbits
	.align	128
.text._ZN7cutlass13device_kernelINS_4gemm6kernel13GemmUniversalIN4cute5tupleIJiiiiEEENS1_10collective13CollectiveMmaINS1_35MainloopSm100TmaUmmaWarpSpecializedILi4ELi2ELi4ENS5_IJNS4_1CILi1EEESB_SB_EEEEENS5_IJNSA_ILi64EEENSA_ILi128EEESF_EEENS_12float_e5m2_tENS5_IJlSB_lEEESH_SI_NS4_8TiledMMAINS4_8MMA_AtomIJNS4_10MMA_TraitsINS4_19SM100_MMA_F8F6F4_SSEJSH_SH_fSE_SF_NS4_17integral_constantINS4_4UMMA5MajorELSP_0EEESQ_NSN_INSO_7ScaleInELSR_0EEESS_EEEEEENS4_6LayoutISC_NS5_IJNSA_ILi0EEESW_SW_EEEEENS5_IJNS4_10UnderscoreESZ_SZ_EEEEENS4_13SM90_TMA_LOADENS4_14ComposedLayoutINS4_7SwizzleILi3ELi4ELi3EEENS4_18smem_ptr_flag_bitsILi8EEENSV_INS5_IJNSA_ILi8EEESF_EEENS5_IJSF_SB_EEEEEEEvNS4_8identityES12_S1C_vS1D_EENS_8epilogue10collective18CollectiveEpilogueINS1F_23Sm100TmaWarpSpecializedILi2ELi2ELi32ELb0ELb0EEEJSG_NS5_IJNSV_ISE_SB_EES1K_EEESH_SI_SH_SI_NS1F_6fusion15FusionCallbacksIS1J_NS1M_17LinearCombinationISH_fSH_fLNS_15FloatRoundStyleE2EEESG_S1L_JEEENS4_5SM1004TMEM4LOAD26SM100_TMEM_LOAD_16dp32b32xES12_NS13_INS14_ILi2ELi4ELi3EEES17_NSV_INS5_IJS18_SE_EEENS5_IJSE_SB_EEEEEEENS4_39AutoVectorizingCopyWithAssumedAlignmentILi128EEENS4_14SM90_TMA_STOREES20_S22_S22_EEEvvEEEEvNT_6ParamsE:
        .type           _ZN7cutlass13device_kernelINS_4gemm6kernel13GemmUniversalIN4cute5tupleIJiiiiEEENS1_10collective13CollectiveMmaINS1_35MainloopSm100TmaUmmaWarpSpecializedILi4ELi2ELi4ENS5_IJNS4_1CILi1EEESB_SB_EEEEENS5_IJNSA_ILi64EEENSA_ILi128EEESF_EEENS_12float_e5m2_tENS5_IJlSB_lEEESH_SI_NS4_8TiledMMAINS4_8MMA_AtomIJNS4_10MMA_TraitsINS4_19SM100_MMA_F8F6F4_SSEJSH_SH_fSE_SF_NS4_17integral_constantINS4_4UMMA5MajorELSP_0EEESQ_NSN_INSO_7ScaleInELSR_0EEESS_EEEEEENS4_6LayoutISC_NS5_IJNSA_ILi0EEESW_SW_EEEEENS5_IJNS4_10UnderscoreESZ_SZ_EEEEENS4_13SM90_TMA_LOADENS4_14ComposedLayoutINS4_7SwizzleILi3ELi4ELi3EEENS4_18smem_ptr_flag_bitsILi8EEENSV_INS5_IJNSA_ILi8EEESF_EEENS5_IJSF_SB_EEEEEEEvNS4_8identityES12_S1C_vS1D_EENS_8epilogue10collective18CollectiveEpilogueINS1F_23Sm100TmaWarpSpecializedILi2ELi2ELi32ELb0ELb0EEEJSG_NS5_IJNSV_ISE_SB_EES1K_EEESH_SI_SH_SI_NS1F_6fusion15FusionCallbacksIS1J_NS1M_17LinearCombinationISH_fSH_fLNS_15FloatRoundStyleE2EEESG_S1L_JEEENS4_5SM1004TMEM4LOAD26SM100_TMEM_LOAD_16dp32b32xES12_NS13_INS14_ILi2ELi4ELi3EEES17_NSV_INS5_IJS18_SE_EEENS5_IJSE_SB_EEEEEEENS4_39AutoVectorizingCopyWithAssumedAlignmentILi128EEENS4_14SM90_TMA_STOREES20_S22_S22_EEEvvEEEEvNT_6ParamsE,@function
        .size           _ZN7cutlass13device_kernelINS_4gemm6kernel13GemmUniversalIN4cute5tupleIJiiiiEEENS1_10collective13CollectiveMmaINS1_35MainloopSm100TmaUmmaWarpSpecializedILi4ELi2ELi4ENS5_IJNS4_1CILi1EEESB_SB_EEEEENS5_IJNSA_ILi64EEENSA_ILi128EEESF_EEENS_12float_e5m2_tENS5_IJlSB_lEEESH_SI_NS4_8TiledMMAINS4_8MMA_AtomIJNS4_10MMA_TraitsINS4_19SM100_MMA_F8F6F4_SSEJSH_SH_fSE_SF_NS4_17integral_constantINS4_4UMMA5MajorELSP_0EEESQ_NSN_INSO_7ScaleInELSR_0EEESS_EEEEEENS4_6LayoutISC_NS5_IJNSA_ILi0EEESW_SW_EEEEENS5_IJNS4_10UnderscoreESZ_SZ_EEEEENS4_13SM90_TMA_LOADENS4_14ComposedLayoutINS4_7SwizzleILi3ELi4ELi3EEENS4_18smem_ptr_flag_bitsILi8EEENSV_INS5_IJNSA_ILi8EEESF_EEENS5_IJSF_SB_EEEEEEEvNS4_8identityES12_S1C_vS1D_EENS_8epilogue10collective18CollectiveEpilogueINS1F_23Sm100TmaWarpSpecializedILi2ELi2ELi32ELb0ELb0EEEJSG_NS5_IJNSV_ISE_SB_EES1K_EEESH_SI_SH_SI_NS1F_6fusion15FusionCallbacksIS1J_NS1M_17LinearCombinationISH_fSH_fLNS_15FloatRoundStyleE2EEESG_S1L_JEEENS4_5SM1004TMEM4LOAD26SM100_TMEM_LOAD_16dp32b32xES12_NS13_INS14_ILi2ELi4ELi3EEES17_NSV_INS5_IJS18_SE_EEENS5_IJSE_SB_EEEEEEENS4_39AutoVectorizingCopyWithAssumedAlignmentILi128EEENS4_14SM90_TMA_STOREES20_S22_S22_EEEvvEEEEvNT_6ParamsE,(.L_x_142 - _ZN7cutlass13device_kernelINS_4gemm6kernel13GemmUniversalIN4cute5tupleIJiiiiEEENS1_10collective13CollectiveMmaINS1_35MainloopSm100TmaUmmaWarpSpecializedILi4ELi2ELi4ENS5_IJNS4_1CILi1EEESB_SB_EEEEENS5_IJNSA_ILi64EEENSA_ILi128EEESF_EEENS_12float_e5m2_tENS5_IJlSB_lEEESH_SI_NS4_8TiledMMAINS4_8MMA_AtomIJNS4_10MMA_TraitsINS4_19SM100_MMA_F8F6F4_SSEJSH_SH_fSE_SF_NS4_17integral_constantINS4_4UMMA5MajorELSP_0EEESQ_NSN_INSO_7ScaleInELSR_0EEESS_EEEEEENS4_6LayoutISC_NS5_IJNSA_ILi0EEESW_SW_EEEEENS5_IJNS4_10UnderscoreESZ_SZ_EEEEENS4_13SM90_TMA_LOADENS4_14ComposedLayoutINS4_7SwizzleILi3ELi4ELi3EEENS4_18smem_ptr_flag_bitsILi8EEENSV_INS5_IJNSA_ILi8EEESF_EEENS5_IJSF_SB_EEEEEEEvNS4_8identityES12_S1C_vS1D_EENS_8epilogue10collective18CollectiveEpilogueINS1F_23Sm100TmaWarpSpecializedILi2ELi2ELi32ELb0ELb0EEEJSG_NS5_IJNSV_ISE_SB_EES1K_EEESH_SI_SH_SI_NS1F_6fusion15FusionCallbacksIS1J_NS1M_17LinearCombinationISH_fSH_fLNS_15FloatRoundStyleE2EEESG_S1L_JEEENS4_5SM1004TMEM4LOAD26SM100_TMEM_LOAD_16dp32b32xES12_NS13_INS14_ILi2ELi4ELi3EEES17_NSV_INS5_IJS18_SE_EEENS5_IJSE_SB_EEEEEEENS4_39AutoVectorizingCopyWithAssumedAlignmentILi128EEENS4_14SM90_TMA_STOREES20_S22_S22_EEEvvEEEEvNT_6ParamsE)
        .other          _ZN7cutlass13device_kernelINS_4gemm6kernel13GemmUniversalIN4cute5tupleIJiiiiEEENS1_10collective13CollectiveMmaINS1_35MainloopSm100TmaUmmaWarpSpecializedILi4ELi2ELi4ENS5_IJNS4_1CILi1EEESB_SB_EEEEENS5_IJNSA_ILi64EEENSA_ILi128EEESF_EEENS_12float_e5m2_tENS5_IJlSB_lEEESH_SI_NS4_8TiledMMAINS4_8MMA_AtomIJNS4_10MMA_TraitsINS4_19SM100_MMA_F8F6F4_SSEJSH_SH_fSE_SF_NS4_17integral_constantINS4_4UMMA5MajorELSP_0EEESQ_NSN_INSO_7ScaleInELSR_0EEESS_EEEEEENS4_6LayoutISC_NS5_IJNSA_ILi0EEESW_SW_EEEEENS5_IJNS4_10UnderscoreESZ_SZ_EEEEENS4_13SM90_TMA_LOADENS4_14ComposedLayoutINS4_7SwizzleILi3ELi4ELi3EEENS4_18smem_ptr_flag_bitsILi8EEENSV_INS5_IJNSA_ILi8EEESF_EEENS5_IJSF_SB_EEEEEEEvNS4_8identityES12_S1C_vS1D_EENS_8epilogue10collective18CollectiveEpilogueINS1F_23Sm100TmaWarpSpecializedILi2ELi2ELi32ELb0ELb0EEEJSG_NS5_IJNSV_ISE_SB_EES1K_EEESH_SI_SH_SI_NS1F_6fusion15FusionCallbacksIS1J_NS1M_17LinearCombinationISH_fSH_fLNS_15FloatRoundStyleE2EEESG_S1L_JEEENS4_5SM1004TMEM4LOAD26SM100_TMEM_LOAD_16dp32b32xES12_NS13_INS14_ILi2ELi4ELi3EEES17_NSV_INS5_IJS18_SE_EEENS5_IJSE_SB_EEEEEEENS4_39AutoVectorizingCopyWithAssumedAlignmentILi128EEENS4_14SM90_TMA_STOREES20_S22_S22_EEEvvEEEEvNT_6ParamsE,@"STO_CUDA_ENTRY STV_DEFAULT"
_ZN7cutlass13device_kernelINS_4gemm6kernel13GemmUniversalIN4cute5tupleIJiiiiEEENS1_10collective13CollectiveMmaINS1_35MainloopSm100TmaUmmaWarpSpecializedILi4ELi2ELi4ENS5_IJNS4_1CILi1EEESB_SB_EEEEENS5_IJNSA_ILi64EEENSA_ILi128EEESF_EEENS_12float_e5m2_tENS5_IJlSB_lEEESH_SI_NS4_8TiledMMAINS4_8MMA_AtomIJNS4_10MMA_TraitsINS4_19SM100_MMA_F8F6F4_SSEJSH_SH_fSE_SF_NS4_17integral_constantINS4_4UMMA5MajorELSP_0EEESQ_NSN_INSO_7ScaleInELSR_0EEESS_EEEEEENS4_6LayoutISC_NS5_IJNSA_ILi0EEESW_SW_EEEEENS5_IJNS4_10UnderscoreESZ_SZ_EEEEENS4_13SM90_TMA_LOADENS4_14ComposedLayoutINS4_7SwizzleILi3ELi4ELi3EEENS4_18smem_ptr_flag_bitsILi8EEENSV_INS5_IJNSA_ILi8EEESF_EEENS5_IJSF_SB_EEEEEEEvNS4_8identityES12_S1C_vS1D_EENS_8epilogue10collective18CollectiveEpilogueINS1F_23Sm100TmaWarpSpecializedILi2ELi2ELi32ELb0ELb0EEEJSG_NS5_IJNSV_ISE_SB_EES1K_EEESH_SI_SH_SI_NS1F_6fusion15FusionCallbacksIS1J_NS1M_17LinearCombinationISH_fSH_fLNS_15FloatRoundStyleE2EEESG_S1L_JEEENS4_5SM1004TMEM4LOAD26SM100_TMEM_LOAD_16dp32b32xES12_NS13_INS14_ILi2ELi4ELi3EEES17_NSV_INS5_IJS18_SE_EEENS5_IJSE_SB_EEEEEEENS4_39AutoVectorizingCopyWithAssumedAlignmentILi128EEENS4_14SM90_TMA_STOREES20_S22_S22_EEEvvEEEEvNT_6ParamsE:
[----:B------:R-:W1:Y:S01]  /*0000*/  LDC R1, c[0x0][0x37c] ;  /* 0x0000df00ff017b82 */ /* 0x000e620000000800 */
[----:B------:R-:W2:Y:S01]  /*0010*/  S2R R108, SR_TID.X ;  /* 0x00000000006c7919 */ /* 0x000ea20000002100 */
[----:B------:R-:W3:Y:S01]  /*0020*/  LDCU.64 UR4, c[0x0][0x890] ;  /* 0x00011200ff0477ac */ /* 0x000ee20008000a00 */
[----:B------:R-:W-:Y:S02]  /*0030*/  PRMT R95, RZ, 0x7610, R95 ;  /* 0x00007610ff5f7816 */ /* 0x000fe4000000005f */
[----:B------:R-:W-:Y:S01]  /*0040*/  ELECT P5, URZ, PT ;  /* 0x0000000000ff782f */ /* 0x000fe200038a0000 */
[----:B------:R-:W4:Y:S01]  /*0050*/  LDCU.64 UR46, c[0x0][0x358] ;  /* 0x00006b00ff2e77ac */ /* 0x000f220008000a00 */
[----:B---3--:R-:W-:-:S04]  /*0060*/  UISETP.NE.U32.AND UP0, UPT, UR4, URZ, UPT ;  /* 0x000000ff0400728c */ /* 0x008fc8000bf05070 */
[----:B------:R-:W-:Y:S01]  /*0070*/  UISETP.NE.AND.EX UP0, UPT, UR5, URZ, UPT, UP0 ;  /* 0x000000ff0500728c */ /* 0x000fe2000bf05300 */
[----:B--2---:R-:W-:-:S05]  /*0080*/  SHF.R.U32.HI R101, RZ, 0x5, R108 ;  /* 0x00000005ff657819 */ /* 0x004fca000001166c */
[----:B------:R-:W2:Y:S02]  /*0090*/  SHFL.IDX PT, R0, R101, RZ, 0x1f ;  /* 0x00001fff65007589 */ /* 0x000ea400000e0000 */
[----:B--2---:R-:W-:Y:S01]  /*00a0*/  R2UR UR8, R0 ;  /* 0x00000000000872ca */ /* 0x004fe200000e0000 */
[----:B-1--4-:R-:W-:-:S14]  /*00b0*/  BRA.U UP0, `(.L_x_0) ;  /* 0x00000001002c7547 */ /* 0x012fdc000b800000 */
[----:B------:R-:W1:Y:S02]  /*00c0*/  LDCU.64 UR6, c[0x0][0x888] ;  /* 0x00011100ff0677ac */ /* 0x000e640008000a00 */
[----:B-1----:R-:W-:-:S04]  /*00d0*/  UISETP.NE.U32.AND UP0, UPT, UR6, URZ, UPT ;  /* 0x000000ff0600728c */ /* 0x002fc8000bf05070 */
[----:B------:R-:W-:-:S09]  /*00e0*/  UISETP.NE.AND.EX UP0, UPT, UR7, URZ, UPT, UP0 ;  /* 0x000000ff0700728c */ /* 0x000fd2000bf05300 */
[----:B------:R-:W-:Y:S05]  /*00f0*/  BRA.U !UP0, `(.L_x_1) ;  /* 0x0000000108107547 */ /* 0x000fea000b800000 */
[----:B------:R-:W1:Y:S02]  /*0100*/  LDC.64 R2, c[0x0][0x888] ;  /* 0x00022200ff027b82 */ /* 0x000e640000000a00 */
[----:B-1----:R1:W5:Y:S01]  /*0110*/  LDG.E R49, desc[UR46][R2.64] ;  /* 0x0000002e02317981 */ /* 0x002362000c1e1900 */
[----:B------:R-:W-:Y:S01]  /*0120*/  HFMA2 R95, -RZ, RZ, 0, 5.9604644775390625e-08 ;  /* 0x00000001ff5f7431 */ /* 0x000fe200000001ff */
[----:B------:R-:W-:Y:S05]  /*0130*/  BRA `(.L_x_0) ;  /* 0x00000000000c7947 */ /* 0x000fea0003800000 */
.L_x_1:
[----:B------:R-:W1:Y:S01]  /*0140*/  LDCU UR6, c[0x0][0x880] ;  /* 0x00011000ff0677ac */ /* 0x000e620008000800 */
[----:B------:R-:W-:Y:S01]  /*0150*/  HFMA2 R95, -RZ, RZ, 0, 5.9604644775390625e-08 ;  /* 0x00000001ff5f7431 */ /* 0x000fe200000001ff */
[----:B-1----:R-:W-:-:S07]  /*0160*/  MOV R49, UR6 ;  /* 0x0000000600317c02 */ /* 0x002fce0008000f00 */
.L_x_0:
[----:B------:R-:W2:Y:S02]  /*0170*/  LDCU.64 UR6, c[0x0][0x8b0] ;  /* 0x00011600ff0677ac */ /* 0x000ea40008000a00 */
[----:B--2---:R-:W-:-:S04]  /*0180*/  UISETP.NE.U32.AND UP0, UPT, UR6, URZ, UPT ;  /* 0x000000ff0600728c */ /* 0x004fc8000bf05070 */
[----:B------:R-:W-:-:S09]  /*0190*/  UISETP.NE.AND.EX UP0, UPT, UR7, URZ, UPT, UP0 ;  /* 0x000000ff0700728c */ /* 0x000fd2000bf05300 */
[----:B------:R-:W-:Y:S05]  /*01a0*/  BRA.U UP0, `(.L_x_2) ;  /* 0x0000000100247547 */ /* 0x000fea000b800000 */
[----:B------:R-:W2:Y:S02]  /*01b0*/  LDCU.64 UR6, c[0x0][0x8a8] ;  /* 0x00011500ff0677ac */ /* 0x000ea40008000a00 */
[----:B--2---:R-:W-:-:S04]  /*01c0*/  UISETP.NE.U32.AND UP0, UPT, UR6, URZ, UPT ;  /* 0x000000ff0600728c */ /* 0x004fc8000bf05070 */
[----:B------:R-:W-:-:S09]  /*01d0*/  UISETP.NE.AND.EX UP0, UPT, UR7, URZ, UPT, UP0 ;  /* 0x000000ff0700728c */ /* 0x000fd2000bf05300 */
[----:B------:R-:W-:Y:S05]  /*01e0*/  BRA.U !UP0, `(.L_x_3) ;  /* 0x00000001080c7547 */ /* 0x000fea000b800000 */
[----:B-1----:R-:W1:Y:S02]  /*01f0*/  LDC.64 R2, c[0x0][0x8a8] ;  /* 0x00022a00ff027b82 */ /* 0x002e640000000a00 */
[----:B-1----:R2:W5:Y:S01]  /*0200*/  LDG.E R47, desc[UR46][R2.64] ;  /* 0x0000002e022f7981 */ /* 0x002562000c1e1900 */
[----:B------:R-:W-:Y:S05]  /*0210*/  BRA `(.L_x_2) ;  /* 0x0000000000087947 */ /* 0x000fea0003800000 */
.L_x_3:
[----:B------:R-:W2:Y:S02]  /*0220*/  LDCU UR6, c[0x0][0x8a0] ;  /* 0x00011400ff0677ac */ /* 0x000ea40008000800 */
[----:B--2---:R-:W-:Y:S02]  /*0230*/  MOV R47, UR6 ;  /* 0x00000006002f7c02 */ /* 0x004fe40008000f00 */
.L_x_2:
[----:B------:R-:W-:Y:S01]  /*0240*/  IMAD.U32 R0, RZ, RZ, UR8 ;  /* 0x00000008ff007e24 */ /* 0x000fe2000f8e00ff */
[----:B------:R-:W-:Y:S04]  /*0250*/  BSSY.RECONVERGENT B0, `(.L_x_4) ;  /* 0x000000c000007945 */ /* 0x000fe80003800200 */
[C---:B------:R-:W-:Y:S02]  /*0260*/  ISETP.NE.OR P1, PT, R0.reuse, 0x1, !P5 ;  /* 0x000000010000780c */ /* 0x040fe40006f25670 */
[----:B------:R-:W-:-:S11]  /*0270*/  ISETP.NE.OR P0, PT, R0, 0x3, !P5 ;  /* 0x000000030000780c */ /* 0x000fd60006f05670 */
[----:B------:R-:W-:Y:S05]  /*0280*/  @P1 BRA `(.L_x_5) ;  /* 0x0000000000201947 */ /* 0x000fea0003800000 */
[----:B------:R-:W3:Y:S02]  /*0290*/  LDCU.64 UR6, c[0x0][0x348] ;  /* 0x00006900ff0677ac */ /* 0x000ee40008000a00 */
[----:B---3--:R-:W-:Y:S02]  /*02a0*/  UIADD3 UR10, UP1, UPT, UR6, 0x80, URZ ;  /* 0x00000080060a7890 */ /* 0x008fe4000ff3e0ff */
[----:B------:R-:W-:Y:S02]  /*02b0*/  UIADD3 UR6, UP0, UPT, UR6, 0x180, URZ ;  /* 0x0000018006067890 */ /* 0x000fe4000ff1e0ff */
[----:B------:R-:W-:Y:S02]  /*02c0*/  UIADD3.X UR11, UPT, UPT, URZ, UR7, URZ, UP1, !UPT ;  /* 0x00000007ff0b7290 */ /* 0x000fe40008ffe4ff */
[----:B------:R-:W-:-:S07]  /*02d0*/  UIADD3.X UR7, UPT, UPT, URZ, UR7, URZ, UP0, !UPT ;  /* 0x00000007ff077290 */ /* 0x000fce00087fe4ff */
[----:B------:R3:W-:Y:S02]  /*02e0*/  UTMACCTL.PF [UR10] ;  /* 0x000000000a0079b9 */ /* 0x0007e40008040000 */
[----:B------:R3:W-:Y:S02]  /*02f0*/  UTMACCTL.PF [UR6] ;  /* 0x00000000060079b9 */ /* 0x0007e40008040000 */
[----:B---3--:R-:W-:Y:S01]  /*0300*/  NOP ;  /* 0x0000000000007918 */ /* 0x008fe20000000000 */
.L_x_5:
[----:B------:R-:W-:Y:S05]  /*0310*/  BSYNC.RECONVERGENT B0 ;  /* 0x0000000000007941 */ /* 0x000fea0003800200 */
.L_x_4:
[----:B------:R-:W-:Y:S04]  /*0320*/  BSSY.RECONVERGENT B0, `(.L_x_6) ;  /* 0x000000a000007945 */ /* 0x000fe80003800200 */
        /* <DEDUP_REMOVED lines=9> */
.L_x_7:
[----:B------:R-:W-:Y:S05]  /*03c0*/  BSYNC.RECONVERGENT B0 ;  /* 0x0000000000007941 */ /* 0x000fea0003800200 */
.L_x_6:
[----:B------:R-:W3:Y:S01]  /*03d0*/  LDCU.64 UR6, c[0x0][0x888] ;  /* 0x00011100ff0677ac */ /* 0x000ee20008000a00 */
[----:B------:R-:W-:Y:S02]  /*03e0*/  UISETP.EQ.U32.AND UP1, UPT, UR4, URZ, UPT ;  /* 0x000000ff0400728c */ /* 0x000fe4000bf22070 */
[----:B------:R-:W-:Y:S02]  /*03f0*/  UPLOP3.LUT UP2, UPT, UPT, UPT, UPT, 0x80, 0x8 ;  /* 0x000000000008789c */ /* 0x000fe40003f4f070 */
[----:B---3--:R-:W-:-:S04]  /*0400*/  UISETP.NE.U32.AND UP0, UPT, UR6, URZ, UPT ;  /* 0x000000ff0600728c */ /* 0x008fc8000bf05070 */
[----:B------:R-:W-:-:S04]  /*0410*/  UISETP.NE.AND.EX UP0, UPT, UR7, URZ, UPT, UP0 ;  /* 0x000000ff0700728c */ /* 0x000fc8000bf05300 */
[----:B------:R-:W-:-:S04]  /*0420*/  UISETP.EQ.OR.EX UP3, UPT, UR5, URZ, !UP0, UP1 ;  /* 0x000000ff0500728c */ /* 0x000fc8000c762710 */
[----:B------:R-:W-:-:S05]  /*0430*/  UP2UR UR50, UPR, URZ, 0x8 ;  /* 0x00000008ff327883 */ /* 0x000fca0008000000 */
[----:B------:R-:W-:Y:S07]  /*0440*/  BRA.U !UP3, `(.L_x_8) ;  /* 0x000000010b207547 */ /* 0x000fee000b800000 */
[----:B------:R-:W-:Y:S01]  /*0450*/  UISETP.NE.U32.AND UP2, UPT, UR4, URZ, UPT ;  /* 0x000000ff0400728c */ /* 0x000fe2000bf45070 */
[----:B-----5:R-:W-:Y:S01]  /*0460*/  FSETP.NEU.AND P0, PT, R49, RZ, PT ;  /* 0x000000ff3100720b */ /* 0x020fe20003f0d000 */
[----:B------:R-:W-:Y:S02]  /*0470*/  USEL UR4, URZ, 0xffffffff, UP0 ;  /* 0xffffffffff047887 */ /* 0x000fe40008000000 */
[----:B------:R-:W-:-:S10]  /*0480*/  UISETP.NE.AND.EX UP2, UPT, UR5, URZ, UPT, UP2 ;  /* 0x000000ff0500728c */ /* 0x000fd4000bf45320 */
[----:B------:R-:W-:Y:S01]  /*0490*/  VOTEU.ANY UP1, P0 ;  /* 0x0000000000ff7886 */ /* 0x000fe20000020100 */
[----:B------:R-:W-:-:S04]  /*04a0*/  @!UP2 USEL UR4, URZ, 0xffffffff, UP1 ;  /* 0xffffffffff04a887 */ /* 0x000fc80008800000 */
[----:B------:R-:W-:-:S04]  /*04b0*/  ULOP3.LUT UR4, UR4, 0x1, URZ, 0xc0, !UPT ;  /* 0x0000000104047892 */ /* 0x000fc8000f8ec0ff */
[----:B------:R-:W-:-:S11]  /*04c0*/  UISETP.NE.U32.AND UP2, UPT, UR4, 0x1, UPT ;  /* 0x000000010400788c */ /* 0x000fd6000bf45070 */
.L_x_8:
[----:B-12---:R-:W1:Y:S01]  /*04d0*/  SHFL.IDX PT, R2, R101, RZ, 0x1f ;  /* 0x00001fff65027589 */ /* 0x006e6200000e0000 */
[----:B------:R-:W-:-:S04]  /*04e0*/  UISETP.NE.AND UP1, UPT, UR8, 0x2, UPT ;  /* 0x000000020800788c */ /* 0x000fc8000bf25270 */
[----:B------:R-:W-:Y:S01]  /*04f0*/  USEL UR6, URZ, 0x1, UP1 ;  /* 0x00000001ff067887 */ /* 0x000fe20008800000 */
[----:B-1----:R-:W-:-:S13]  /*0500*/  ISETP.NE.AND P0, PT, R2, RZ, PT ;  /* 0x000000ff0200720c */ /* 0x002fda0003f05270 */
[----:B------:R-:W-:Y:S05]  /*0510*/  @P0 BRA `(.L_x_9) ;  /* 0x0000000000480947 */ /* 0x000fea0003800000 */
[----:B------:R-:W1:Y:S01]  /*0520*/  S2UR UR5, SR_CgaCtaId ;  /* 0x00000000000579c3 */ /* 0x000e620000008800 */
[----:B------:R-:W-:Y:S01]  /*0530*/  UMOV UR7, 0x400 ;  /* 0x0000040000077882 */ /* 0x000fe20000000000 */
[----:B------:R-:W-:Y:S01]  /*0540*/  UMOV UR4, 0x1 ;  /* 0x0000000100047882 */ /* 0x000fe20000000000 */
[----:B------:R-:W-:Y:S01]  /*0550*/  ELECT P0, URZ, PT ;  /* 0x0000000000ff782f */ /* 0x000fe20003800000 */
[----:B------:R-:W-:-:S04]  /*0560*/  UIADD3 UR10, UPT, UPT, -UR4, 0x100000, URZ ;  /* 0x00100000040a7890 */ /* 0x000fc8000fffe1ff */
[----:B------:R-:W-:Y:S02]  /*0570*/  USHF.L.U32 UR11, UR10, 0xb, URZ ;  /* 0x0000000b0a0b7899 */ /* 0x000fe400080006ff */
[----:B------:R-:W-:Y:S02]  /*0580*/  USHF.L.U32 UR10, UR10, 0x1, URZ ;  /* 0x000000010a0a7899 */ /* 0x000fe400080006ff */
[----:B-1----:R-:W-:Y:S01]  /*0590*/  ULEA UR5, UR5, UR7, 0x18 ;  /* 0x0000000705057291 */ /* 0x002fe2000f8ec0ff */
[----:B------:R-:W1:Y:S11]  /*05a0*/  FENCE.VIEW.ASYNC.S ;  /* 0x00000000000073c6 */ /* 0x000e760000000000 */
[----:B-1----:R1:W2:Y:S01]  /*05b0*/  SYNCS.EXCH.64 URZ, [UR5], UR10 ;  /* 0x0000000a05ff75b2 */ /* 0x0022a20008000100 */
[----:B------:R1:W3:Y:S01]  /*05c0*/  SYNCS.EXCH.64 URZ, [UR5+0x20], UR10 ;  /* 0x0000200a05ff75b2 */ /* 0x0002e20008000100 */
[----:B------:R1:W4:Y:S01]  /*05d0*/  SYNCS.EXCH.64 URZ, [UR5+0x8], UR10 ;  /* 0x0000080a05ff75b2 */ /* 0x0003220008000100 */
[----:B------:R1:W1:Y:S01]  /*05e0*/  SYNCS.EXCH.64 URZ, [UR5+0x28], UR10 ;  /* 0x0000280a05ff75b2 */ /* 0x0002620008000100 */
[----:B------:R1:W1:Y:S01]  /*05f0*/  SYNCS.EXCH.64 URZ, [UR5+0x10], UR10 ;  /* 0x0000100a05ff75b2 */ /* 0x0002620008000100 */
[----:B------:R1:W1:Y:S01]  /*0600*/  SYNCS.EXCH.64 URZ, [UR5+0x30], UR10 ;  /* 0x0000300a05ff75b2 */ /* 0x0002620008000100 */
[----:B------:R1:W1:Y:S01]  /*0610*/  SYNCS.EXCH.64 URZ, [UR5+0x18], UR10 ;  /* 0x0000180a05ff75b2 */ /* 0x0002620008000100 */
[----:B------:R1:W1:Y:S01]  /*0620*/  SYNCS.EXCH.64 URZ, [UR5+0x38], UR10 ;  /* 0x0000380a05ff75b2 */ /* 0x0002620008000100 */
[----:B------:R-:W-:Y:S01]  /*0630*/  NOP ;  /* 0x0000000000007918 */ /* 0x000fe20000000000 */
.L_x_9:
[----:B------:R-:W2:Y:S01]  /*0640*/  SHFL.IDX PT, R2, R101, RZ, 0x1f ;  /* 0x00001fff65027589 */ /* 0x000ea200000e0000 */
[----:B------:R-:W-:Y:S01]  /*0650*/  NOP ;  /* 0x0000000000007918 */ /* 0x000fe20000000000 */
[----:B--2---:R-:W-:-:S13]  /*0660*/  ISETP.NE.AND P0, PT, R2, 0x1, PT ;  /* 0x000000010200780c */ /* 0x004fda0003f05270 */
[----:B------:R-:W-:Y:S05]  /*0670*/  @P0 BRA `(.L_x_10) ;  /* 0x0000000000480947 */ /* 0x000fea0003800000 */
[----:B------:R-:W2:Y:S01]  /*0680*/  S2UR UR7, SR_CgaCtaId ;  /* 0x00000000000779c3 */ /* 0x000ea20000008800 */
[----:B------:R-:W-:Y:S01]  /*0690*/  UMOV UR9, 0x400 ;  /* 0x0000040000097882 */ /* 0x000fe20000000000 */
[----:B-1----:R-:W-:Y:S01]  /*06a0*/  UMOV UR5, 0x20 ;  /* 0x0000002000057882 */ /* 0x002fe20000000000 */
[----:B------:R-:W-:Y:S01]  /*06b0*/  UMOV UR4, 0x80 ;  /* 0x0000008000047882 */ /* 0x000fe20000000000 */
[----:B------:R-:W-:-:S04]  /*06c0*/  UIADD3 UR10, UPT, UPT, -UR5, 0x100000, URZ ;  /* 0x00100000050a7890 */ /* 0x000fc8000fffe1ff */
[----:B------:R-:W-:Y:S02]  /*06d0*/  USHF.L.U32 UR11, UR10, 0xb, URZ ;  /* 0x0000000b0a0b7899 */ /* 0x000fe400080006ff */
[----:B------:R-:W-:Y:S02]  /*06e0*/  USHF.L.U32 UR10, UR10, 0x1, URZ ;  /* 0x000000010a0a7899 */ /* 0x000fe400080006ff */
[----:B------:R-:W-:-:S04]  /*06f0*/  UIADD3 UR4, UPT, UPT, -UR4, 0x100000, URZ ;  /* 0x0010000004047890 */ /* 0x000fc8000fffe1ff */
[----:B------:R-:W-:Y:S02]  /*0700*/  USHF.L.U32 UR5, UR4, 0xb, URZ ;  /* 0x0000000b04057899 */ /* 0x000fe400080006ff */
[----:B------:R-:W-:Y:S01]  /*0710*/  USHF.L.U32 UR4, UR4, 0x1, URZ ;  /* 0x0000000104047899 */ /* 0x000fe200080006ff */
[----:B------:R-:W-:Y:S01]  /*0720*/  ELECT P0, URZ, PT ;  /* 0x0000000000ff782f */ /* 0x000fe20003800000 */
[----:B--2---:R-:W-:Y:S01]  /*0730*/  ULEA UR7, UR7, UR9, 0x18 ;  /* 0x0000000907077291 */ /* 0x004fe2000f8ec0ff */
[----:B------:R-:W1:Y:S11]  /*0740*/  FENCE.VIEW.ASYNC.S ;  /* 0x00000000000073c6 */ /* 0x000e760000000000 */
[----:B-1----:R2:W1:Y:S01]  /*0750*/  SYNCS.EXCH.64 URZ, [UR7+0x40], UR10 ;  /* 0x0000400a07ff75b2 */ /* 0x0024620008000100 */
[----:B------:R2:W1:Y:S01]  /*0760*/  SYNCS.EXCH.64 URZ, [UR7+0x50], UR4 ;  /* 0x0000500407ff75b2 */ /* 0x0004620008000100 */
[----:B------:R2:W1:Y:S01]  /*0770*/  SYNCS.EXCH.64 URZ, [UR7+0x48], UR10 ;  /* 0x0000480a07ff75b2 */ /* 0x0004620008000100 */
[----:B------:R2:W1:Y:S02]  /*0780*/  SYNCS.EXCH.64 URZ, [UR7+0x58], UR4 ;  /* 0x0000580407ff75b2 */ /* 0x0004640008000100 */
[----:B--2---:R-:W-:Y:S01]  /*0790*/  NOP ;  /* 0x0000000000007918 */ /* 0x004fe20000000000 */
.L_x_10:
[----:B------:R-:W2:Y:S01]  /*07a0*/  SHFL.IDX PT, R2, R101, RZ, 0x1f ;  /* 0x00001fff65027589 */ /* 0x000ea200000e0000 */
[----:B------:R-:W-:Y:S01]  /*07b0*/  NOP ;  /* 0x0000000000007918 */ /* 0x000fe20000000000 */
[----:B--2---:R-:W-:-:S13]  /*07c0*/  ISETP.NE.AND P0, PT, R2, 0x3, PT ;  /* 0x000000030200780c */ /* 0x004fda0003f05270 */
[----:B------:R-:W-:Y:S05]  /*07d0*/  @P0 BRA `(.L_x_11) ;  /* 0x0000000000300947 */ /* 0x000fea0003800000 */
[----:B-1----:R-:W1:Y:S01]  /*07e0*/  S2UR UR5, SR_CgaCtaId ;  /* 0x00000000000579c3 */ /* 0x002e620000008800 */
        /* <DEDUP_REMOVED lines=8> */
[----:B-1----:R2:W1:Y:S01]  /*0870*/  SYNCS.EXCH.64 URZ, [UR5+0x60], UR10 ;  /* 0x0000600a05ff75b2 */ /* 0x0024620008000100 */
[----:B------:R2:W1:Y:S02]  /*0880*/  SYNCS.EXCH.64 URZ, [UR5+0x68], UR10 ;  /* 0x0000680a05ff75b2 */ /* 0x0004640008000100 */
[----:B--2---:R-:W-:Y:S01]  /*0890*/  NOP ;  /* 0x0000000000007918 */ /* 0x004fe20000000000 */
.L_x_11:
[----:B------:R-:W2:Y:S01]  /*08a0*/  SHFL.IDX PT, R2, R101, RZ, 0x1f ;  /* 0x00001fff65027589 */ /* 0x000ea200000e0000 */
[----:B------:R-:W-:Y:S01]  /*08b0*/  NOP ;  /* 0x0000000000007918 */ /* 0x000fe20000000000 */
[----:B--2---:R-:W-:-:S13]  /*08c0*/  ISETP.NE.AND P0, PT, R2, 0x4, PT ;  /* 0x000000040200780c */ /* 0x004fda0003f05270 */
[----:B------:R-:W-:Y:S05]  /*08d0*/  @P0 BRA `(.L_x_12) ;  /* 0x00000000004c0947 */ /* 0x000fea0003800000 */
[----:B-1----:R-:W1:Y:S01]  /*08e0*/  S2UR UR5, SR_CgaCtaId ;  /* 0x00000000000579c3 */ /* 0x002e620000008800 */
[----:B------:R-:W-:Y:S01]  /*08f0*/  UMOV UR9, 0x100 ;  /* 0x0000010000097882 */ /* 0x000fe20000000000 */
[----:B------:R-:W-:Y:S01]  /*0900*/  UMOV UR7, 0x400 ;  /* 0x0000040000077882 */ /* 0x000fe20000000000 */
[----:B------:R-:W-:Y:S01]  /*0910*/  USEL UR9, UR9, 0xe0, UP2 ;  /* 0x000000e009097887 */ /* 0x000fe20009000000 */
[----:B------:R-:W-:Y:S01]  /*0920*/  UMOV UR4, 0x1 ;  /* 0x0000000100047882 */ /* 0x000fe20000000000 */
[----:B------:R-:W-:Y:S01]  /*0930*/  ELECT P0, URZ, PT ;  /* 0x0000000000ff782f */ /* 0x000fe20003800000 */
[----:B------:R-:W-:-:S04]  /*0940*/  UIADD3 UR10, UPT, UPT, -UR4, 0x100000, URZ ;  /* 0x00100000040a7890 */ /* 0x000fc8000fffe1ff */
[----:B------:R-:W-:Y:S02]  /*0950*/  USHF.L.U32 UR11, UR10, 0xb, URZ ;  /* 0x0000000b0a0b7899 */ /* 0x000fe400080006ff */
[----:B------:R-:W-:Y:S02]  /*0960*/  USHF.L.U32 UR10, UR10, 0x1, URZ ;  /* 0x000000010a0a7899 */ /* 0x000fe400080006ff */
[----:B------:R-:W-:-:S04]  /*0970*/  UIADD3 UR12, UPT, UPT, -UR9, 0x100000, URZ ;  /* 0x00100000090c7890 */ /* 0x000fc8000fffe1ff */
[----:B------:R-:W-:Y:S02]  /*0980*/  USHF.L.U32 UR13, UR12, 0xb, URZ ;  /* 0x0000000b0c0d7899 */ /* 0x000fe400080006ff */
[----:B------:R-:W-:Y:S02]  /*0990*/  USHF.L.U32 UR12, UR12, 0x1, URZ ;  /* 0x000000010c0c7899 */ /* 0x000fe400080006ff */
[----:B-1----:R-:W-:Y:S01]  /*09a0*/  ULEA UR5, UR5, UR7, 0x18 ;  /* 0x0000000705057291 */ /* 0x002fe2000f8ec0ff */
[----:B------:R-:W1:Y:S11]  /*09b0*/  FENCE.VIEW.ASYNC.S ;  /* 0x00000000000073c6 */ /* 0x000e760000000000 */
[----:B-1----:R2:W1:Y:S01]  /*09c0*/  SYNCS.EXCH.64 URZ, [UR5+0x70], UR10 ;  /* 0x0000700a05ff75b2 */ /* 0x0024620008000100 */
[----:B------:R2:W1:Y:S01]  /*09d0*/  SYNCS.EXCH.64 URZ, [UR5+0x80], UR12 ;  /* 0x0000800c05ff75b2 */ /* 0x0004620008000100 */
[----:B------:R2:W1:Y:S01]  /*09e0*/  SYNCS.EXCH.64 URZ, [UR5+0x78], UR10 ;  /* 0x0000780a05ff75b2 */ /* 0x0004620008000100 */
[----:B------:R2:W1:Y:S02]  /*09f0*/  SYNCS.EXCH.64 URZ, [UR5+0x88], UR12 ;  /* 0x0000880c05ff75b2 */ /* 0x0004640008000100 */
[----:B--2---:R-:W-:Y:S01]  /*0a00*/  NOP ;  /* 0x0000000000007918 */ /* 0x004fe20000000000 */
.L_x_12:
        /* <DEDUP_REMOVED lines=20> */
[----:B------:R2:W1:Y:S01]  /*0b50*/  SYNCS.EXCH.64 URZ, [UR7+0xb8], UR4 ;  /* 0x0000b80407ff75b2 */ /* 0x0004620008000100 */
[----:B------:R2:W1:Y:S01]  /*0b60*/  SYNCS.EXCH.64 URZ, [UR7+0xa0], UR10 ;  /* 0x0000a00a07ff75b2 */ /* 0x0004620008000100 */
[----:B------:R2:W1:Y:S01]  /*0b70*/  SYNCS.EXCH.64 URZ, [UR7+0xc0], UR4 ;  /* 0x0000c00407ff75b2 */ /* 0x0004620008000100 */
[----:B------:R2:W1:Y:S01]  /*0b80*/  SYNCS.EXCH.64 URZ, [UR7+0xa8], UR10 ;  /* 0x0000a80a07ff75b2 */ /* 0x0004620008000100 */
[----:B------:R2:W1:Y:S02]  /*0b90*/  SYNCS.EXCH.64 URZ, [UR7+0xc8], UR4 ;  /* 0x0000c80407ff75b2 */ /* 0x0004640008000100 */
[----:B--2---:R-:W-:Y:S01]  /*0ba0*/  NOP ;  /* 0x0000000000007918 */ /* 0x004fe20000000000 */
.L_x_13:
        /* <DEDUP_REMOVED lines=18> */
.L_x_14:
[----:B-1----:R-:W1:Y:S01]  /*0cd0*/  S2UR UR5, SR_CTAID.X ;  /* 0x00000000000579c3 */ /* 0x002e620000002500 */
[----:B------:R-:W-:-:S05]  /*0ce0*/  CS2R.32 R96, SR_CgaSize ;  /* 0x0000000000607805 */ /* 0x000fca0000008a00 */
[----:B------:R-:W-:-:S05]  /*0cf0*/  IMAD R96, R96, -0xa0, RZ ;  /* 0xffffff6060607824 */ /* 0x000fca00078e02ff */
[----:B------:R-:W-:-:S14]  /*0d00*/  R2UR UR9, R96 ;  /* 0x00000000600972ca */ /* 0x000fdc00000e0000 */
[----:B------:R-:W2:Y:S01]  /*0d10*/  LDCU UR9, c[0x0][UR9+0x2b0] ;  /* 0x00005600090977ac */ /* 0x000ea20008000800 */
[----:B------:R-:W-:Y:S01]  /*0d20*/  NOP ;  /* 0x0000000000007918 */ /* 0x000fe20000000000 */
[----:B------:R-:W-:-:S05]  /*0d30*/  CS2R.32 R96, SR_CgaSize ;  /* 0x0000000000607805 */ /* 0x000fca0000008a00 */
[----:B------:R-:W-:-:S05]  /*0d40*/  IMAD R96, R96, -0xa0, RZ ;  /* 0xffffff6060607824 */ /* 0x000fca00078e02ff */
[----:B------:R-:W-:-:S14]  /*0d50*/  R2UR UR7, R96 ;  /* 0x00000000600772ca */ /* 0x000fdc00000e0000 */
[----:B------:R-:W3:Y:S01]  /*0d60*/  LDCU UR7, c[0x0][UR7+0x2b4] ;  /* 0x00005680070777ac */ /* 0x000ee20008000800 */
[----:B------:R-:W4:Y:S08]  /*0d70*/  S2UR UR4, SR_CTAID.Y ;  /* 0x00000000000479c3 */ /* 0x000f300000002600 */
[----:B------:R-:W3:Y:S01]  /*0d80*/  LDC R9, c[0x0][0xb24] ;  /* 0x0002c900ff097b82 */ /* 0x000ee20000000800 */
[----:B-1----:R-:W-:-:S02]  /*0d90*/  I2FP.F32.U32 R4, UR5 ;  /* 0x0000000500047c45 */ /* 0x002fc40008201000 */
[----:B------:R-:W-:-:S05]  /*0da0*/  CS2R.32 R5, SR_CgaSize ;  /* 0x0000000000057805 */ /* 0x000fca0000008a00 */
[----:B------:R-:W-:-:S06]  /*0db0*/  IMAD R5, R5, -0xa0, RZ ;  /* 0xffffff6005057824 */ /* 0x000fcc00078e02ff */
[----:B------:R-:W1:Y:S01]  /*0dc0*/  LDC R5, c[0x0][R5+0x2a0] ;  /* 0x0000a80005057b82 */ /* 0x000e620000000800 */
[----:B------:R-:W-:Y:S01]  /*0dd0*/  MOV R21, UR5 ;  /* 0x0000000500157c02 */ /* 0x000fe20008000f00 */
[----:B--2---:R-:W-:Y:S01]  /*0de0*/  FMUL R4, R4, UR9 ;  /* 0x0000000904047c20 */ /* 0x004fe20008400000 */
[----:B----4-:R-:W-:Y:S02]  /*0df0*/  I2FP.F32.U32 R2, UR4 ;  /* 0x0000000400027c45 */ /* 0x010fe40008201000 */
[----:B------:R-:W-:-:S05]  /*0e00*/  CS2R.32 R3, SR_CgaSize ;  /* 0x0000000000037805 */ /* 0x000fca0000008a00 */
[----:B------:R-:W-:-:S06]  /*0e10*/  IMAD R3, R3, -0xa0, RZ ;  /* 0xffffff6003037824 */ /* 0x000fcc00078e02ff */
[----:B------:R-:W2:Y:S01]  /*0e20*/  LDC R3, c[0x0][R3+0x2a4] ;  /* 0x0000a90003037b82 */ /* 0x000ea20000000800 */
[----:B------:R-:W4:Y:S01]  /*0e30*/  F2I.U32.TRUNC.NTZ R96, R4 ;  /* 0x0000000400607305 */ /* 0x000f22000020f000 */
[----:B------:R-:W-:Y:S01]  /*0e40*/  MOV R20, UR4 ;  /* 0x0000000400147c02 */ /* 0x000fe20008000f00 */
[----:B---3--:R-:W-:-:S05]  /*0e50*/  FMUL R2, R2, UR7 ;  /* 0x0000000702027c20 */ /* 0x008fca0008400000 */
[----:B------:R-:W-:Y:S01]  /*0e60*/  BAR.SYNC.DEFER_BLOCKING 0x0 ;  /* 0x0000000000007b1d */ /* 0x000fe20000010000 */
[----:B------:R-:W-:-:S05]  /*0e70*/  ISETP.GE.AND P0, PT, R9, 0x1, PT ;  /* 0x000000010900780c */ /* 0x000fca0003f06270 */
[----:B------:R-:W3:Y:S02]  /*0e80*/  F2I.U32.TRUNC.NTZ R94, R2 ;  /* 0x00000002005e7305 */ /* 0x000ee4000020f000 */
[----:B------:R-:W2:Y:S01]  /*0e90*/  S2UR UR36, SR_CTAID.Z ;  /* 0x00000000002479c3 */ /* 0x000ea20000002700 */
[----:B----4-:R-:W-:-:S05]  /*0ea0*/  IADD3 R96, PT, PT, -R96, RZ, RZ ;  /* 0x000000ff60607210 */ /* 0x010fca0007ffe1ff */
[----:B-1----:R-:W-:Y:S01]  /*0eb0*/  IMAD R96, R5, R96, UR5 ;  /* 0x0000000505607e24 */ /* 0x002fe2000f8e0260 */
[----:B---3--:R-:W-:-:S05]  /*0ec0*/  IADD3 R94, PT, PT, -R94, RZ, RZ ;  /* 0x000000ff5e5e7210 */ /* 0x008fca0007ffe1ff */
[----:B--2---:R-:W-:Y:S01]  /*0ed0*/  IMAD R94, R3, R94, UR4 ;  /* 0x00000004035e7e24 */ /* 0x004fe2000f8e025e */
[----:B------:R-:W-:Y:S06]  /*0ee0*/  @!P0 BRA `(.L_x_15) ;  /* 0x0000000000b88947 */ /* 0x000fec0003800000 */
[----:B------:R-:W1:Y:S01]  /*0ef0*/  LDC.64 R4, c[0x0][0xb18] ;  /* 0x0002c600ff047b82 */ /* 0x000e620000000a00 */
[----:B------:R-:W-:-:S07]  /*0f00*/  ISETP.NE.AND P0, PT, R9, 0x1, PT ;  /* 0x000000010900780c */ /* 0x000fce0003f05270 */
[----:B------:R-:W2:Y:S08]  /*0f10*/  LDC R10, c[0x0][0xb0c] ;  /* 0x0002c300ff0a7b82 */ /* 0x000eb00000000800 */
[----:B------:R-:W3:Y:S08]  /*0f20*/  LDC R11, c[0x0][0x370] ;  /* 0x0000dc00ff0b7b82 */ /* 0x000ef00000000800 */
[----:B------:R-:W4:Y:S01]  /*0f30*/  LDC R12, c[0x0][0x374] ;  /* 0x0000dd00ff0c7b82 */ /* 0x000f220000000800 */
[----:B-1----:R-:W-:-:S07]  /*0f40*/  ISETP.NE.AND P1, PT, R4, 0x1, PT ;  /* 0x000000010400780c */ /* 0x002fce0003f25270 */
[----:B------:R-:W3:Y:S01]  /*0f50*/  LDC.64 R6, c[0x0][0xb10] ;  /* 0x0002c400ff067b82 */ /* 0x000ee20000000a00 */
[----:B--2---:R-:W-:-:S07]  /*0f60*/  ISETP.NE.AND P2, PT, R10, 0x1, PT ;  /* 0x000000010a00780c */ /* 0x004fce0003f45270 */
[----:B------:R-:W1:Y:S08]  /*0f70*/  LDC R8, c[0x0][0xb20] ;  /* 0x0002c800ff087b82 */ /* 0x000e700000000800 */
[----:B------:R-:W2:Y:S01]  /*0f80*/  LDC.64 R2, c[0x0][0xb28] ;  /* 0x0002ca00ff027b82 */ /* 0x000ea20000000a00 */
[----:B----4-:R-:W-:-:S04]  /*0f90*/  IMAD.HI.U32 R13, R12, R5, RZ ;  /* 0x000000050c0d7227 */ /* 0x010fc800078e00ff */
[----:B------:R-:W-:-:S04]  /*0fa0*/  IMAD.HI.U32 R5, R20, R5, RZ ;  /* 0x0000000514057227 */ /* 0x000fc800078e00ff */
[----:B---3--:R-:W-:-:S04]  /*0fb0*/  IMAD.HI.U32 R14, R11, R6, RZ ;  /* 0x000000060b0e7227 */ /* 0x008fc800078e00ff */
[C---:B------:R-:W-:Y:S01]  /*0fc0*/  IMAD.HI.U32 R16, R21.reuse, R6, RZ ;  /* 0x0000000615107227 */ /* 0x040fe200078e00ff */
[-C--:B------:R-:W-:Y:S02]  /*0fd0*/  @P2 SHF.R.U32.HI R11, RZ, R7.reuse, R14 ;  /* 0x00000007ff0b2219 */ /* 0x080fe4000001160e */
[-C--:B-1----:R-:W-:Y:S02]  /*0fe0*/  @P1 SHF.R.U32.HI R12, RZ, R8.reuse, R13 ;  /* 0x00000008ff0c1219 */ /* 0x082fe4000001160d */
[----:B------:R-:W-:Y:S02]  /*0ff0*/  SHF.R.U32.HI R5, RZ, R8, R5 ;  /* 0x00000008ff057219 */ /* 0x000fe40000011605 */
[----:B------:R-:W-:Y:S02]  /*1000*/  SHF.R.U32.HI R16, RZ, R7, R16 ;  /* 0x00000007ff107219 */ /* 0x000fe40000011610 */
[----:B------:R-:W-:Y:S01]  /*1010*/  SEL R5, R20, R5, !P1 ;  /* 0x0000000514057207 */ /* 0x000fe20004800000 */
[----:B--2---:R-:W-:Y:S01]  /*1020*/  IMAD.HI.U32 R14, R12, R2, RZ ;  /* 0x000000020c0e7227 */ /* 0x004fe200078e00ff */
[----:B------:R-:W-:-:S02]  /*1030*/  SEL R7, R21, R16, !P2 ;  /* 0x0000001015077207 */ /* 0x000fc40005000000 */
[----:B------:R-:W-:Y:S01]  /*1040*/  IADD3 R13, PT, PT, -R5, RZ, RZ ;  /* 0x000000ff050d7210 */ /* 0x000fe20007ffe1ff */
[----:B------:R-:W-:Y:S01]  /*1050*/  IMAD.HI.U32 R6, R11, R2, RZ ;  /* 0x000000020b067227 */ /* 0x000fe200078e00ff */
[----:B------:R-:W-:-:S03]  /*1060*/  @P0 SHF.R.U32.HI R12, RZ, R3, R14 ;  /* 0x00000003ff0c0219 */ /* 0x000fc6000001160e */
[----:B------:R-:W-:Y:S01]  /*1070*/  IMAD R13, R4, R13, R20 ;  /* 0x0000000d040d7224 */ /* 0x000fe200078e0214 */
[----:B------:R-:W-:Y:S01]  /*1080*/  @P0 SHF.R.U32.HI R11, RZ, R3, R6 ;  /* 0x00000003ff0b0219 */ /* 0x000fe20000011606 */
[----:B------:R-:W-:-:S04]  /*1090*/  IMAD R12, R12, R9, RZ ;  /* 0x000000090c0c7224 */ /* 0x000fc800078e02ff */
[----:B------:R-:W-:Y:S01]  /*10a0*/  IMAD R6, R11, R9, RZ ;  /* 0x000000090b067224 */ /* 0x000fe200078e02ff */
[----:B------:R-:W-:-:S04]  /*10b0*/  ISETP.GE.AND P1, PT, R5, R12, PT ;  /* 0x0000000c0500720c */ /* 0x000fc80003f26270 */
[----:B------:R-:W-:Y:S01]  /*10c0*/  ISETP.GE.OR P1, PT, R7, R6, P1 ;  /* 0x000000060700720c */ /* 0x000fe20000f26670 */
[----:B------:R-:W-:-:S05]  /*10d0*/  IMAD.HI.U32 R6, R5, R2, RZ ;  /* 0x0000000205067227 */ /* 0x000fca00078e00ff */
[----:B------:R-:W-:-:S04]  /*10e0*/  SHF.R.U32.HI R6, RZ, R3, R6 ;  /* 0x00000003ff067219 */ /* 0x000fc80000011606 */
[----:B------:R-:W-:-:S03]  /*10f0*/  SEL R6, R5, R6, !P0 ;  /* 0x0000000605067207 */ /* 0x000fc60004000000 */
[----:B------:R-:W-:Y:S01]  /*1100*/  @!P1 IMAD.HI.U32 R8, R7, R2, RZ ;  /* 0x0000000207089227 */ /* 0x000fe200078e00ff */
[----:B------:R-:W-:-:S04]  /*1110*/  IADD3 R2, PT, PT, -R6, RZ, RZ ;  /* 0x000000ff06027210 */ /* 0x000fc80007ffe1ff */
[----:B------:R-:W-:Y:S01]  /*1120*/  @!P1 SHF.R.U32.HI R8, RZ, R3, R8 ;  /* 0x00000003ff089219 */ /* 0x000fe20000011608 */
[----:B------:R-:W-:-:S03]  /*1130*/  IMAD R2, R9, R2, R5 ;  /* 0x0000000209027224 */ /* 0x000fc600078e0205 */
[----:B------:R-:W-:-:S05]  /*1140*/  @!P1 SEL R3, R7, R8, !P0 ;  /* 0x0000000807039207 */ /* 0x000fca0004000000 */
[--C-:B------:R-:W-:Y:S02]  /*1150*/  @!P1 IMAD.IADD R6, R6, 0x1, -R3.reuse ;  /* 0x0000000106069824 */ /* 0x100fe400078e0a03 */
[----:B------:R-:W-:Y:S01]  /*1160*/  @!P1 IMAD R3, R2, R11, R3 ;  /* 0x0000000b02039224 */ /* 0x000fe200078e0203 */
[----:B------:R-:W-:Y:S01]  /*1170*/  IADD3 R2, PT, PT, -R7, RZ, RZ ;  /* 0x000000ff07027210 */ /* 0x000fe20007ffe1ff */
[----:B------:R-:W-:Y:S02]  /*1180*/  @!P1 IMAD R5, R6, R9, R7 ;  /* 0x0000000906059224 */ /* 0x000fe400078e0207 */
[----:B------:R-:W-:Y:S02]  /*1190*/  @!P1 IMAD.MOV.U32 R7, RZ, RZ, R3 ;  /* 0x000000ffff079224 */ /* 0x000fe400078e0003 */
[----:B------:R-:W-:Y:S02]  /*11a0*/  IMAD R2, R10, R2, R21 ;  /* 0x000000020a027224 */ /* 0x000fe400078e0215 */
[----:B------:R-:W-:-:S02]  /*11b0*/  IMAD R20, R5, R4, R13 ;  /* 0x0000000405147224 */ /* 0x000fc400078e020d */
[----:B------:R-:W-:Y:S02]  /*11c0*/  IMAD R21, R7, R10, R2 ;  /* 0x0000000a07157224 */ /* 0x000fe400078e0202 */
.L_x_15:
[----:B------:R-:W1:Y:S01]  /*11d0*/  LDCU UR4, c[0x0][0xb30] ;  /* 0x00016600ff0477ac */ /* 0x000e620008000800 */
[----:B------:R-:W2:Y:S08]  /*11e0*/  S2UR UR37, SR_CgaCtaId ;  /* 0x00000000002579c3 */ /* 0x000eb00000008800 */
[----:B------:R-:W3:Y:S01]  /*11f0*/  LDC R40, c[0x0][0xb24] ;  /* 0x0002c900ff287b82 */ /* 0x000ee20000000800 */
[----:B-1----:R-:W-:-:S09]  /*1200*/  UISETP.NE.AND UP1, UPT, UR4, 0x1, UPT ;  /* 0x000000010400788c */ /* 0x002fd2000bf25270 */
[----:B--2---:R-:W-:Y:S05]  /*1210*/  BRA.U UP1, `(.L_x_16) ;  /* 0x0000000101407547 */ /* 0x004fea000b800000 */
[----:B------:R-:W1:Y:S08]  /*1220*/  LDC.64 R4, c[0x0][0xb10] ;  /* 0x0002c400ff047b82 */ /* 0x000e700000000a00 */
[----:B------:R-:W2:Y:S08]  /*1230*/  LDC.64 R2, c[0x0][0xb18] ;  /* 0x0002c600ff027b82 */ /* 0x000eb00000000a00 */
[----:B------:R-:W4:Y:S08]  /*1240*/  LDC R6, c[0x0][0xb20] ;  /* 0x0002c800ff067b82 */ /* 0x000f300000000800 */
[----:B------:R-:W3:Y:S01]  /*1250*/  LDC R8, c[0x0][0xb0c] ;  /* 0x0002c300ff087b82 */ /* 0x000ee20000000800 */
[----:B-1----:R-:W-:-:S05]  /*1260*/  IMAD.HI.U32 R4, R21, R4, RZ ;  /* 0x0000000415047227 */ /* 0x002fca00078e00ff */
[----:B------:R-:W-:Y:S01]  /*1270*/  SHF.R.U32.HI R4, RZ, R5, R4 ;  /* 0x00000005ff047219 */ /* 0x000fe20000011604 */
[----:B--2---:R-:W-:Y:S01]  /*1280*/  IMAD.HI.U32 R3, R20, R3, RZ ;  /* 0x0000000314037227 */ /* 0x004fe200078e00ff */
[----:B------:R-:W-:-:S04]  /*1290*/  ISETP.NE.AND P0, PT, R2, 0x1, PT ;  /* 0x000000010200780c */ /* 0x000fc80003f05270 */
[----:B----4-:R-:W-:-:S04]  /*12a0*/  SHF.R.U32.HI R3, RZ, R6, R3 ;  /* 0x00000006ff037219 */ /* 0x010fc80000011603 */
[----:B------:R-:W-:Y:S02]  /*12b0*/  SEL R3, R20, R3, !P0 ;  /* 0x0000000314037207 */ /* 0x000fe40004000000 */
[----:B---3--:R-:W-:-:S04]  /*12c0*/  ISETP.NE.AND P1, PT, R8, 0x1, PT ;  /* 0x000000010800780c */ /* 0x008fc80003f25270 */
[----:B------:R-:W-:-:S05]  /*12d0*/  SEL R4, R21, R4, !P1 ;  /* 0x0000000415047207 */ /* 0x000fca0004800000 */
[----:B------:R-:W-:Y:S02]  /*12e0*/  IMAD.IADD R5, R3, 0x1, -R4 ;  /* 0x0000000103057824 */ /* 0x000fe400078e0a04 */
[----:B------:R-:W-:Y:S02]  /*12f0*/  IMAD.IADD R3, R4, 0x1, -R3 ;  /* 0x0000000104037824 */ /* 0x000fe400078e0a03 */
[----:B------:R-:W-:Y:S02]  /*1300*/  IMAD R21, R5, R8, R21 ;  /* 0x0000000805157224 */ /* 0x000fe400078e0215 */
[----:B------:R-:W-:-:S07]  /*1310*/  IMAD R20, R3, R2, R20 ;  /* 0x0000000203147224 */ /* 0x000fce00078e0214 */
.L_x_16:
[----:B------:R-:W-:Y:S01]  /*1320*/  BAR.SYNC.DEFER_BLOCKING 0x0 ;  /* 0x0000000000007b1d */ /* 0x000fe20000010000 */
[----:B------:R-:W-:Y:S01]  /*1330*/  UISETP.NE.AND UP1, UPT, UR8, 0x2, UPT ;  /* 0x000000020800788c */ /* 0x000fe2000bf25270 */
[----:B------:R-:W-:Y:S02]  /*1340*/  ISETP.NE.OR P5, PT, R0, 0x2, !P5 ;  /* 0x000000020000780c */ /* 0x000fe40006fa5670 */
[----:B------:R-:W-:-:S06]  /*1350*/  LOP3.LUT R2, R108, 0x1f, RZ, 0xc0, !PT ;  /* 0x0000001f6c027812 */ /* 0x000fcc00078ec0ff */
[----:B------:R-:W-:Y:S05]  /*1360*/  BRA.U UP1, `(.L_x_17) ;  /* 0x0000001101607547 */ /* 0x000fea000b800000 */
[----:B------:R-:W1:Y:S01]  /*1370*/  LDCU UR13, c[0x0][0x38c] ;  /* 0x00007180ff0d77ac */ /* 0x000e620008000800 */
[----:B------:R-:W2:Y:S01]  /*1380*/  LDC R9, c[0x0][0x370] ;  /* 0x0000dc00ff097b82 */ /* 0x000ea20000000800 */
[----:B------:R-:W-:Y:S01]  /*1390*/  PLOP3.LUT P1, PT, PT, PT, UP2, 0x80, 0x8 ;  /* 0x000000000008781c */ /* 0x000fe20003f2f028 */
[----:B------:R-:W-:Y:S01]  /*13a0*/  HFMA2 R12, -RZ, RZ, 0, 0 ;  /* 0x00000000ff0c7431 */ /* 0x000fe200000001ff */
[----:B------:R-:W-:Y:S01]  /*13b0*/  ISETP.EQ.OR P4, PT, R2, RZ, P5 ;  /* 0x000000ff0200720c */ /* 0x000fe20002f82670 */
[----:B------:R-:W-:Y:S01]  /*13c0*/  IMAD.MOV.U32 R15, RZ, RZ, 0x1 ;  /* 0x00000001ff0f7424 */ /* 0x000fe200078e00ff */
[----:B------:R-:W-:Y:S01]  /*13d0*/  PLOP3.LUT P1, PT, P1, PT, PT, 0x8, 0x80 ;  /* 0x000000000080781c */ /* 0x000fe20000f2e170 */
[----:B------:R-:W-:Y:S01]  /*13e0*/  IMAD.MOV.U32 R14, RZ, RZ, RZ ;  /* 0x000000ffff0e7224 */ /* 0x000fe200078e00ff */
[----:B------:R-:W-:Y:S01]  /*13f0*/  MOV R8, 0x1 ;  /* 0x0000000100087802 */ /* 0x000fe20000000f00 */
[----:B------:R-:W4:Y:S01]  /*1400*/  LDC R0, c[0x0][0x374] ;  /* 0x0000dd00ff007b82 */ /* 0x000f220000000800 */
[----:B------:R-:W-:Y:S01]  /*1410*/  IMAD.MOV.U32 R10, RZ, RZ, RZ ;  /* 0x000000ffff0a7224 */ /* 0x000fe200078e00ff */
[----:B------:R-:W2:Y:S01]  /*1420*/  LDCU.64 UR22, c[0x0][0x348] ;  /* 0x00006900ff1677ac */ /* 0x000ea20008000a00 */
[----:B------:R-:W-:Y:S01]  /*1430*/  UMOV UR6, URZ ;  /* 0x000000ff00067c82 */ /* 0x000fe20008000000 */
[----:B-1----:R-:W-:-:S04]  /*1440*/  UIADD3 UR5, UPT, UPT, UR13, 0x7f, URZ ;  /* 0x0000007f0d057890 */ /* 0x002fc8000fffe0ff */
[----:B------:R-:W-:-:S04]  /*1450*/  USHF.R.S32.HI UR4, URZ, 0x1f, UR5 ;  /* 0x0000001fff047899 */ /* 0x000fc80008011405 */
[----:B------:R-:W-:-:S04]  /*1460*/  ULEA.HI UR4, UR4, UR5, URZ, 0x7 ;  /* 0x0000000504047291 */ /* 0x000fc8000f8f38ff */
[----:B------:R-:W-:Y:S02]  /*1470*/  USHF.R.S32.HI UR15, URZ, 0x7, UR4 ;  /* 0x00000007ff0f7899 */ /* 0x000fe40008011404 */
[----:B------:R-:W-:Y:S02]  /*1480*/  UIADD3 UR4, UPT, UPT, UR13, -0x1, URZ ;  /* 0xffffffff0d047890 */ /* 0x000fe4000fffe0ff */
[----:B------:R-:W-:Y:S02]  /*1490*/  UISETP.LT.U32.AND UP0, UPT, UR15, 0x4, UPT ;  /* 0x000000040f00788c */ /* 0x000fe4000bf01070 */
[----:B------:R-:W-:Y:S02]  /*14a0*/  UISETP.GE.U32.AND UP1, UPT, UR4, -0xff, UPT ;  /* 0xffffff010400788c */ /* 0x000fe4000bf26070 */
[----:B------:R-:W-:Y:S02]  /*14b0*/  USEL UR14, UR15, 0x4, UP0 ;  /* 0x000000040f0e7887 */ /* 0x000fe40008000000 */
[----:B------:R-:W-:-:S02]  /*14c0*/  UIADD3 UR13, UPT, UPT, UR13, 0xfe, URZ ;  /* 0x000000fe0d0d7890 */ /* 0x000fc4000fffe0ff */
[----:B------:R-:W-:Y:S02]  /*14d0*/  UIADD3 UR5, UPT, UPT, UR14, -0x1, URZ ;  /* 0xffffffff0e057890 */ /* 0x000fe4000fffe0ff */
[----:B------:R-:W-:-:S03]  /*14e0*/  UIADD3 UR7, UPT, UPT, UR15, -UR14, URZ ;  /* 0x8000000e0f077290 */ /* 0x000fc6000fffe0ff */
[----:B------:R-:W-:-:S04]  /*14f0*/  @UP1 UIADD3 UR5, UPT, UPT, UR14, URZ, URZ ;  /* 0x000000ff0e051290 */ /* 0x000fc8000fffe0ff */
[----:B--2---:R-:W-:-:S12]  /*1500*/  UIADD3 UR5, UPT, UPT, UR5, 0x1, URZ ;  /* 0x0000000105057890 */ /* 0x004fd8000fffe0ff */
.L_x_35:
[----:B------:R-:W-:Y:S01]  /*1510*/  UISETP.NE.AND UP0, UPT, UR37, URZ, UPT ;  /* 0x000000ff2500728c */ /* 0x000fe2000bf05270 */
[----:B------:R-:W1:Y:S08]  /*1520*/  S2UR UR37, SR_CgaCtaId ;  /* 0x00000000002579c3 */ /* 0x000e700000008800 */
[----:B------:R-:W-:Y:S05]  /*1530*/  BRA.U UP0, `(.L_x_18) ;  /* 0x0000000100347547 */ /* 0x000fea000b800000 */
[----:B------:R-:W2:Y:S01]  /*1540*/  S2R R2, SR_CgaCtaId ;  /* 0x0000000000027919 */ /* 0x000ea20000008800 */
[----:B------:R-:W-:-:S04]  /*1550*/  MOV R3, 0x400 ;  /* 0x0000040000037802 */ /* 0x000fc80000000f00 */
[----:B--2---:R-:W-:Y:S02]  /*1560*/  LEA R3, R2, R3, 0x18 ;  /* 0x0000000302037211 */ /* 0x004fe400078ec0ff */
[----:B------:R-:W-:-:S03]  /*1570*/  SHF.L.U32 R2, R8, 0x1f, RZ ;  /* 0x0000001f08027819 */ /* 0x000fc600000006ff */
[----:B------:R-:W-:-:S04]  /*1580*/  IMAD R3, R10, 0x8, R3 ;  /* 0x000000080a037824 */ /* 0x000fc800078e0203 */
[----:B------:R-:W2:Y:S02]  /*1590*/  SYNCS.PHASECHK.TRANS64.TRYWAIT P0, [R3+URZ+0xe0], R2 ;  /* 0x0000e002030075a7 */ /* 0x000ea400080011ff */
[----:B--2---:R-:W-:Y:S05]  /*15a0*/  @!P0 BRA `(.L_x_19) ;  /* 0x0000005800fc8947 */ /* 0x004fea0003800000 */
.L_x_105:
[----:B------:R-:W-:Y:S01]  /*15b0*/  VIADD R10, R10, 0x1 ;  /* 0x000000010a0a7836 */ /* 0x000fe20000000000 */
[----:B------:R2:W-:Y:S04]  /*15c0*/  SYNCS.ARRIVE.TRANS64.A1T0 RZ, [R3+URZ+0xd0], RZ ;  /* 0x0000d0ff03ff79a7 */ /* 0x0005e800081000ff */
[----:B------:R-:W-:-:S04]  /*15d0*/  ISETP.NE.AND P0, PT, R10, 0x2, PT ;  /* 0x000000020a00780c */ /* 0x000fc80003f05270 */
[----:B------:R-:W-:Y:S02]  /*15e0*/  SEL R10, R10, RZ, P0 ;  /* 0x000000ff0a0a7207 */ /* 0x000fe40000000000 */
[----:B--2---:R-:W-:-:S04]  /*15f0*/  SEL R3, RZ, 0x1, P0 ;  /* 0x00000001ff037807 */ /* 0x004fc80000000000 */
[----:B------:R-:W-:-:S07]  /*1600*/  LOP3.LUT R8, R8, R3, RZ, 0x3c, !PT ;  /* 0x0000000308087212 */ /* 0x000fce00078e3cff */
.L_x_18:
[----:B------:R-:W-:Y:S01]  /*1610*/  UMOV UR4, 0x400 ;  /* 0x0000040000047882 */ /* 0x000fe20000000000 */
[----:B------:R-:W-:Y:S01]  /*1620*/  SHF.L.U32 R2, R15, 0x1f, RZ ;  /* 0x0000001f0f027819 */ /* 0x000fe200000006ff */
[----:B-1----:R-:W-:Y:S01]  /*1630*/  ULEA UR4, UR37, UR4, 0x18 ;  /* 0x0000000425047291 */ /* 0x002fe2000f8ec0ff */
[----:B------:R-:W-:Y:S01]  /*1640*/  R2UR UR35, R21 ;  /* 0x00000000152372ca */ /* 0x000fe200000e0000 */
[----:B------:R-:W-:Y:S01]  /*1650*/  UISETP.GE.U32.AND UP0, UPT, UR13, 0xff, UPT ;  /* 0x000000ff0d00788c */ /* 0x000fe2000bf06070 */
[----:B------:R-:W-:Y:S01]  /*1660*/  R2UR UR11, R20 ;  /* 0x00000000140b72ca */ /* 0x000fe200000e0000 */
[----:B------:R-:W-:Y:S01]  /*1670*/  ULEA UR8, UR6, UR4, 0x3 ;  /* 0x0000000406087291 */ /* 0x000fe2000f8e18ff */
[----:B------:R-:W-:-:S08]  /*1680*/  UMOV UR24, URZ ;  /* 0x000000ff00187c82 */ /* 0x000fd00008000000 */
[----:B------:R1:W2:Y:S01]  /*1690*/  SYNCS.PHASECHK.TRANS64.TRYWAIT P0, [UR8+0x20], R2 ;  /* 0x00002002ff0075a7 */ /* 0x0002a20008001108 */
[----:B------:R-:W-:Y:S02]  /*16a0*/  USHF.L.U32 UR35, UR35, 0x6, URZ ;  /* 0x0000000623237899 */ /* 0x000fe400080006ff */
[----:B------:R-:W-:Y:S01]  /*16b0*/  USHF.L.U32 UR11, UR11, 0x7, URZ ;  /* 0x000000070b0b7899 */ /* 0x000fe200080006ff */
[----:B------:R-:W-:Y:S11]  /*16c0*/  BRA.U !UP0, `(.L_x_20) ;  /* 0x0000000108a87547 */ /* 0x000ff6000b800000 */
[----:B------:R-:W-:Y:S01]  /*16d0*/  UMOV UR16, URZ ;  /* 0x000000ff00107c82 */ /* 0x000fe20008000000 */
[----:B------:R-:W-:-:S05]  /*16e0*/  UMOV UR17, UR6 ;  /* 0x0000000600117c82 */ /* 0x000fca0008000000 */
.L_x_25:
[----:B-1----:R-:W-:Y:S01]  /*16f0*/  ULEA UR33, UR17, UR4, 0x3 ;  /* 0x0000000411217291 */ /* 0x002fe2000f8e18ff */
[----:B--2---:R-:W-:Y:S01]  /*1700*/  @!P5 MOV R3, 0x6000 ;  /* 0x000060000003d802 */ /* 0x004fe20000000f00 */
[----:B--2---:R-:W-:Y:S10]  /*1710*/  @P0 BRA `(.L_x_21) ;  /* 0x00000000000c0947 */ /* 0x004ff40003800000 */
[----:B------:R-:W-:-:S04]  /*1720*/  SHF.L.U32 R5, R15, 0x1f, RZ ;  /* 0x0000001f0f057819 */ /* 0x000fc800000006ff */
[----:B------:R-:W2:Y:S02]  /*1730*/  SYNCS.PHASECHK.TRANS64.TRYWAIT P0, [UR33+0x20], R5 ;  /* 0x00002005ff0075a7 */ /* 0x000ea40008001121 */
[----:B--2---:R-:W-:Y:S05]  /*1740*/  @!P0 BRA `(.L_x_22) ;  /* 0x0000005800a88947 */ /* 0x004fea0003800000 */
.L_x_21:
[----:B------:R2:W-:Y:S01]  /*1750*/  @!P5 SYNCS.ARRIVE.TRANS64 RZ, [UR33], R3 ;  /* 0x00000003ffffd9a7 */ /* 0x0005e20008000021 */
[----:B------:R-:W-:Y:S04]  /*1760*/  BSSY.RECONVERGENT B0, `(.L_x_23) ;  /* 0x0000003000007945 */ /* 0x000fe80003800200 */
[----:B------:R-:W-:Y:S05]  /*1770*/  @P4 BRA `(.L_x_24) ;  /* 0x0000000000044947 */ /* 0x000fea0003800000 */
[----:B------:R-:W-:Y:S05]  /*1780*/  BPT.TRAP 0x1 ;  /* 0x000000040000795c */ /* 0x000fea0000300000 */
.L_x_24:
[----:B------:R-:W-:Y:S05]  /*1790*/  BSYNC.RECONVERGENT B0 ;  /* 0x0000000000007941 */ /* 0x000fea0003800200 */
.L_x_23:
[----:B------:R-:W-:Y:S02]  /*17a0*/  UIADD3 UR6, UPT, UPT, UR17, 0x1, URZ ;  /* 0x0000000111067890 */ /* 0x000fe4000fffe0ff */
[----:B------:R-:W-:Y:S02]  /*17b0*/  ULEA UR32, UR17, UR4, 0xd ;  /* 0x0000000411207291 */ /* 0x000fe4000f8e68ff */
[----:B------:R-:W-:Y:S02]  /*17c0*/  UISETP.NE.AND UP0, UPT, UR6, 0x4, UPT ;  /* 0x000000040600788c */ /* 0x000fe4000bf05270 */
[----:B------:R-:W-:Y:S02]  /*17d0*/  UIADD3 UR26, UP1, UPT, UR22, 0x80, URZ ;  /* 0x00000080161a7890 */ /* 0x000fe4000ff3e0ff */
[----:B------:R-:W-:Y:S02]  /*17e0*/  USEL UR9, URZ, 0x1, UP0 ;  /* 0x00000001ff097887 */ /* 0x000fe40008000000 */
[----:B------:R-:W-:-:S02]  /*17f0*/  USEL UR6, UR6, URZ, UP0 ;  /* 0x000000ff06067287 */ /* 0x000fc40008000000 */
[----:B------:R-:W-:Y:S02]  /*1800*/  UIADD3 UR20, UP0, UPT, UR22, 0x180, URZ ;  /* 0x0000018016147890 */ /* 0x000fe4000ff1e0ff */
[----:B------:R-:W-:Y:S01]  /*1810*/  ULEA UR8, UR6, UR4, 0x3 ;  /* 0x0000000406087291 */ /* 0x000fe2000f8e18ff */
[----:B------:R-:W-:Y:S01]  /*1820*/  LOP3.LUT R15, R15, UR9, RZ, 0x3c, !PT ;  /* 0x000000090f0f7c12 */ /* 0x000fe2000f8e3cff */
[----:B------:R-:W-:Y:S02]  /*1830*/  USHF.L.U32 UR34, UR16, 0x7, URZ ;  /* 0x0000000710227899 */ /* 0x000fe400080006ff */
[----:B------:R-:W-:Y:S01]  /*1840*/  UIADD3.X UR27, UPT, UPT, URZ, UR23, URZ, UP1, !UPT ;  /* 0x00000017ff1b7290 */ /* 0x000fe20008ffe4ff */
[----:B-1----:R-:W-:Y:S01]  /*1850*/  SHF.L.U32 R2, R15, 0x1f, RZ ;  /* 0x0000001f0f027819 */ /* 0x002fe200000006ff */
[----:B------:R-:W-:Y:S02]  /*1860*/  UIADD3 UR32, UPT, UPT, UR32, 0x4400, URZ ;  /* 0x0000440020207890 */ /* 0x000fe4000fffe0ff */
[----:B------:R-:W-:Y:S01]  /*1870*/  UIADD3.X UR21, UPT, UPT, URZ, UR23, URZ, UP0, !UPT ;  /* 0x00000017ff157290 */ /* 0x000fe200087fe4ff */
[----:B------:R1:W1:Y:S01]  /*1880*/  SYNCS.PHASECHK.TRANS64.TRYWAIT P0, [UR8+0x20], R2 ;  /* 0x00002002ff0075a7 */ /* 0x0002620008001108 */
[----:B------:R-:W-:Y:S01]  /*1890*/  ULEA UR8, UR17, UR4, 0xe ;  /* 0x0000000411087291 */ /* 0x000fe2000f8e70ff */
[----:B------:R-:W-:Y:S01]  /*18a0*/  UMOV UR18, 0x0 ;  /* 0x0000000000127882 */ /* 0x000fe20000000000 */
[----:B------:R-:W-:-:S02]  /*18b0*/  UMOV UR19, 0x10000000 ;  /* 0x1000000000137882 */ /* 0x000fc40000000000 */
[----:B------:R-:W-:Y:S01]  /*18c0*/  UIADD3 UR8, UPT, UPT, UR8, 0xc400, URZ ;  /* 0x0000c40008087890 */ /* 0x000fe2000fffe0ff */
[----:B------:R1:W-:Y:S01]  /*18d0*/  UTMALDG.3D [UR32], [UR26], desc[UR18] ;  /* 0x000012201a0075b4 */ /* 0x0003e20008011000 */
[----:B------:R-:W-:Y:S01]  /*18e0*/  UMOV UR12, UR36 ;  /* 0x00000024000c7c82 */ /* 0x000fe20008000000 */
[----:B------:R-:W-:Y:S01]  /*18f0*/  UMOV UR9, UR33 ;  /* 0x0000002100097c82 */ /* 0x000fe20008000000 */
[----:B------:R-:W-:Y:S01]  /*1900*/  UMOV UR10, UR34 ;  /* 0x00000022000a7c82 */ /* 0x000fe20008000000 */
[----:B------:R-:W-:Y:S01]  /*1910*/  UIADD3 UR16, UPT, UPT, UR16, 0x1, URZ ;  /* 0x0000000110107890 */ /* 0x000fe2000fffe0ff */
[----:B------:R-:W-:Y:S01]  /*1920*/  UMOV UR24, UR5 ;  /* 0x0000000500187c82 */ /* 0x000fe20008000000 */
[----:B------:R-:W-:Y:S02]  /*1930*/  UMOV UR17, UR6 ;  /* 0x0000000600117c82 */ /* 0x000fe40008000000 */
[----:B------:R1:W-:Y:S01]  /*1940*/  UTMALDG.3D [UR8], [UR20], desc[UR18] ;  /* 0x00001208140075b4 */ /* 0x0003e20008011000 */
[----:B------:R-:W-:-:S09]  /*1950*/  UISETP.NE.AND UP0, UPT, UR16, UR5, UPT ;  /* 0x000000051000728c */ /* 0x000fd2000bf05270 */
[----:B------:R-:W-:Y:S05]  /*1960*/  BRA.U UP0, `(.L_x_25) ;  /* 0xfffffffd00607547 */ /* 0x000fea000b83ffff */
.L_x_20:
[----:B-1----:R-:W-:Y:S01]  /*1970*/  ULEA UR8, UR6, UR4, 0x3 ;  /* 0x0000000406087291 */ /* 0x002fe2000f8e18ff */
[----:B------:R-:W-:Y:S01]  /*1980*/  SHF.L.U32 R2, R15, 0x1f, RZ ;  /* 0x0000001f0f027819 */ /* 0x000fe200000006ff */
[----:B------:R-:W-:Y:S01]  /*1990*/  @!P1 SYNCS.ARRIVE.TRANS64.A1T0 RZ, [UR4+0x68], RZ ;  /* 0x000068ffffff99a7 */ /* 0x000fe20008100004 */
[----:B------:R-:W-:-:S06]  /*19a0*/  UISETP.GT.AND UP0, UPT, UR15, UR14, UPT ;  /* 0x0000000e0f00728c */ /* 0x000fcc000bf04270 */
[----:B--2---:R1:W2:Y:S03]  /*19b0*/  SYNCS.PHASECHK.TRANS64.TRYWAIT P0, [UR8+0x20], R2 ;  /* 0x00002002ff0075a7 */ /* 0x0042a60008001108 */
[----:B------:R-:W-:Y:S05]  /*19c0*/  BRA.U !UP0, `(.L_x_26) ;  /* 0x0000000108ac7547 */ /* 0x000fea000b800000 */
[----:B------:R-:W-:Y:S01]  /*19d0*/  UIADD3 UR21, UPT, UPT, UR7, UR24, URZ ;  /* 0x0000001807157290 */ /* 0x000fe2000fffe0ff */
[----:B------:R-:W-:-:S11]  /*19e0*/  UMOV UR25, UR6 ;  /* 0x0000000600197c82 */ /* 0x000fd60008000000 */
.L_x_31:
[----:B-1----:R-:W-:Y:S01]  /*19f0*/  ULEA UR17, UR25, UR4, 0x3 ;  /* 0x0000000419117291 */ /* 0x002fe2000f8e18ff */
[----:B--2---:R-:W-:Y:S01]  /*1a00*/  @!P5 MOV R3, 0x6000 ;  /* 0x000060000003d802 */ /* 0x004fe20000000f00 */
[----:B--2---:R-:W-:Y:S10]  /*1a10*/  @P0 BRA `(.L_x_27) ;  /* 0x00000000000c0947 */ /* 0x004ff40003800000 */
[----:B------:R-:W-:-:S04]  /*1a20*/  SHF.L.U32 R5, R15, 0x1f, RZ ;  /* 0x0000001f0f057819 */ /* 0x000fc800000006ff */
[----:B------:R-:W2:Y:S02]  /*1a30*/  SYNCS.PHASECHK.TRANS64.TRYWAIT P0, [UR17+0x20], R5 ;  /* 0x00002005ff0075a7 */ /* 0x000ea40008001111 */
[----:B--2---:R-:W-:Y:S05]  /*1a40*/  @!P0 BRA `(.L_x_28) ;  /* 0x0000005800008947 */ /* 0x004fea0003800000 */
.L_x_27:
[----:B------:R2:W-:Y:S01]  /*1a50*/  @!P5 SYNCS.ARRIVE.TRANS64 RZ, [UR17], R3 ;  /* 0x00000003ffffd9a7 */ /* 0x0005e20008000011 */
[----:B------:R-:W-:Y:S04]  /*1a60*/  BSSY.RECONVERGENT B0, `(.L_x_29) ;  /* 0x0000003000007945 */ /* 0x000fe80003800200 */
[----:B------:R-:W-:Y:S05]  /*1a70*/  @P4 BRA `(.L_x_30) ;  /* 0x0000000000044947 */ /* 0x000fea0003800000 */
[----:B------:R-:W-:Y:S05]  /*1a80*/  BPT.TRAP 0x1 ;  /* 0x000000040000795c */ /* 0x000fea0000300000 */
.L_x_30:
[----:B------:R-:W-:Y:S05]  /*1a90*/  BSYNC.RECONVERGENT B0 ;  /* 0x0000000000007941 */ /* 0x000fea0003800200 */
.L_x_29:
        /* <DEDUP_REMOVED lines=10> */
[----:B------:R-:W-:Y:S01]  /*1b40*/  UIADD3 UR16, UPT, UPT, UR16, 0x4400, URZ ;  /* 0x0000440010107890 */ /* 0x000fe2000fffe0ff */
[----:B-1----:R-:W-:Y:S01]  /*1b50*/  SHF.L.U32 R2, R15, 0x1f, RZ ;  /* 0x0000001f0f027819 */ /* 0x002fe200000006ff */
[----:B------:R-:W-:Y:S02]  /*1b60*/  UIADD3.X UR31, UPT, UPT, URZ, UR23, URZ, UP1, !UPT ;  /* 0x00000017ff1f7290 */ /* 0x000fe40008ffe4ff */
[----:B------:R-:W-:Y:S01]  /*1b70*/  UIADD3.X UR29, UPT, UPT, URZ, UR23, URZ, UP0, !UPT ;  /* 0x00000017ff1d7290 */ /* 0x000fe200087fe4ff */
[----:B------:R1:W1:Y:S01]  /*1b80*/  SYNCS.PHASECHK.TRANS64.TRYWAIT P0, [UR8+0x20], R2 ;  /* 0x00002002ff0075a7 */ /* 0x0002620008001108 */
[----:B------:R-:W-:Y:S01]  /*1b90*/  ULEA UR8, UR25, UR4, 0xe ;  /* 0x0000000419087291 */ /* 0x000fe2000f8e70ff */
[----:B------:R-:W-:Y:S01]  /*1ba0*/  UMOV UR26, 0x0 ;  /* 0x00000000001a7882 */ /* 0x000fe20000000000 */
[----:B------:R-:W-:-:S02]  /*1bb0*/  UMOV UR27, 0x10000000 ;  /* 0x10000000001b7882 */ /* 0x000fc40000000000 */
[----:B------:R-:W-:Y:S01]  /*1bc0*/  UIADD3 UR8, UPT, UPT, UR8, 0xc400, URZ ;  /* 0x0000c40008087890 */ /* 0x000fe2000fffe0ff */
[----:B------:R-:W-:Y:S01]  /*1bd0*/  UMOV UR19, UR35 ;  /* 0x0000002300137c82 */ /* 0x000fe20008000000 */
[----:B------:R-:W-:Y:S01]  /*1be0*/  UMOV UR20, UR36 ;  /* 0x0000002400147c82 */ /* 0x000fe20008000000 */
[----:B------:R-:W-:Y:S01]  /*1bf0*/  UMOV UR12, UR36 ;  /* 0x00000024000c7c82 */ /* 0x000fe20008000000 */
[----:B------:R-:W-:Y:S01]  /*1c00*/  UMOV UR9, UR17 ;  /* 0x0000001100097c82 */ /* 0x000fe20008000000 */
[----:B------:R-:W-:Y:S01]  /*1c10*/  UMOV UR10, UR18 ;  /* 0x00000012000a7c82 */ /* 0x000fe20008000000 */
[----:B------:R1:W-:Y:S01]  /*1c20*/  UTMALDG.3D [UR16], [UR30], desc[UR26] ;  /* 0x00001a101e0075b4 */ /* 0x0003e20008011000 */
[----:B------:R-:W-:Y:S01]  /*1c30*/  UIADD3 UR24, UPT, UPT, UR24, 0x1, URZ ;  /* 0x0000000118187890 */ /* 0x000fe2000fffe0ff */
[----:B------:R-:W-:-:S03]  /*1c40*/  UMOV UR25, UR6 ;  /* 0x0000000600197c82 */ /* 0x000fc60008000000 */
[----:B------:R-:W-:Y:S01]  /*1c50*/  UISETP.NE.AND UP0, UPT, UR24, UR21, UPT ;  /* 0x000000151800728c */ /* 0x000fe2000bf05270 */
[----:B------:R1:W-:Y:S08]  /*1c60*/  UTMALDG.3D [UR8], [UR28], desc[UR26] ;  /* 0x00001a081c0075b4 */ /* 0x0003f00008011000 */
[----:B------:R-:W-:Y:S05]  /*1c70*/  BRA.U UP0, `(.L_x_31) ;  /* 0xfffffffd005c7547 */ /* 0x000fea000b83ffff */
.L_x_26:
[----:B-1----:R-:W-:Y:S01]  /*1c80*/  LEA R2, R14, UR4, 0x3 ;  /* 0x000000040e027c11 */ /* 0x002fe2000f8e18ff */
[----:B------:R-:W-:Y:S01]  /*1c90*/  NOP ;  /* 0x0000000000007918 */ /* 0x000fe20000000000 */
[----:B--2---:R-:W-:Y:S02]  /*1ca0*/  SHF.L.U32 R3, R12, 0x1f, RZ ;  /* 0x0000001f0c037819 */ /* 0x004fe400000006ff */
[----:B------:R-:W-:Y:S02]  /*1cb0*/  LEA R4, R14, UR4, 0x4 ;  /* 0x000000040e047c11 */ /* 0x000fe4000f8e20ff */
[----:B------:R-:W1:Y:S02]  /*1cc0*/  SYNCS.PHASECHK.TRANS64.TRYWAIT P0, [R2+URZ+0x70], R3 ;  /* 0x00007003020075a7 */ /* 0x000e6400080011ff */
[----:B-1----:R-:W-:Y:S05]  /*1cd0*/  @!P0 BRA `(.L_x_32) ;  /* 0x0000005400748947 */ /* 0x002fea0003800000 */
.L_x_108:
[----:B------:R-:W2:Y:S01]  /*1ce0*/  LDS.128 R4, [R4+0x100] ;  /* 0x0001000004047984 */ /* 0x000ea20000000c00 */
[----:B---3--:R-:W-:Y:S01]  /*1cf0*/  ISETP.GE.AND P0, PT, R40, 0x1, PT ;  /* 0x000000012800780c */ /* 0x008fe20003f06270 */
[----:B-1----:R-:W-:Y:S01]  /*1d00*/  VIADD R2, R2, 0x80 ;  /* 0x0000008002027836 */ /* 0x002fe20000000000 */
[----:B------:R-:W-:Y:S01]  /*1d10*/  @!PT LDS RZ, [RZ] ;  /* 0x00000000fffff984 */ /* 0x000fe20000000800 */
[----:B------:R-:W-:Y:S01]  /*1d20*/  @!PT LDS RZ, [RZ] ;  /* 0x00000000fffff984 */ /* 0x000fe20000000800 */
[----:B------:R-:W-:Y:S01]  /*1d30*/  @!PT LDS RZ, [RZ] ;  /* 0x00000000fffff984 */ /* 0x000fe20000000800 */
[----:B------:R-:W-:Y:S01]  /*1d40*/  @!PT LDS RZ, [RZ] ;  /* 0x00000000fffff984 */ /* 0x000fe20000000800 */
[----:B------:R1:W-:Y:S06]  /*1d50*/  MEMBAR.ALL.CTA ;  /* 0x0000000000007992 */ /* 0x0003ec0000008000 */
[----:B-1----:R-:W1:Y:S01]  /*1d60*/  FENCE.VIEW.ASYNC.S ;  /* 0x00000000000073c6 */ /* 0x002e620000000000 */
[----:B------:R-:W-:-:S04]  /*1d70*/  PRMT R2, RZ, 0x654, R2 ;  /* 0x00000654ff027816 */ /* 0x000fc80000000002 */
[----:B-1----:R1:W-:Y:S01]  /*1d80*/  SYNCS.ARRIVE.TRANS64.RED.A1T0 RZ, [R2+URZ], RZ ;  /* 0x000000ff02ff79a7 */ /* 0x0023e200081004ff */
[----:B--2---:R-:W-:-:S13]  /*1d90*/  LOP3.LUT P2, RZ, R6, 0x1, RZ, 0xc0, !PT ;  /* 0x0000000106ff7812 */ /* 0x004fda000784c0ff */
[----:B------:R-:W-:Y:S01]  /*1da0*/  @P2 SHF.R.U32.HI R3, RZ, 0x10, R5 ;  /* 0x00000010ff032819 */ /* 0x000fe20000011605 */
[----:B------:R-:W-:Y:S01]  /*1db0*/  VOTEU.ANY UP0, P2 ;  /* 0x0000000000ff7886 */ /* 0x000fe20001000100 */
[----:B------:R-:W-:Y:S02]  /*1dc0*/  @P2 MOV R13, R4 ;  /* 0x00000004000d2202 */ /* 0x000fe40000000f00 */
[----:B------:R-:W-:Y:S02]  /*1dd0*/  @P2 R2UR.BROADCAST UR8, R3 ;  /* 0x00000000030822ca */ /* 0x000fe400008e0000 */
[----:B------:R-:W-:-:S11]  /*1de0*/  @P2 LOP3.LUT R11, R5, 0xffff, RZ, 0xc0, !PT ;  /* 0x0000ffff050b2812 */ /* 0x000fd600078ec0ff */
[----:B------:R-:W-:Y:S01]  /*1df0*/  @UP0 UMOV UR36, UR8 ;  /* 0x0000000800240c82 */ /* 0x000fe20008000000 */
[----:B-1----:R-:W-:Y:S05]  /*1e00*/  @!P0 BRA `(.L_x_33) ;  /* 0x0000000000b88947 */ /* 0x002fea0003800000 */
[----:B------:R-:W4:Y:S01]  /*1e10*/  LDC.64 R4, c[0x0][0xb18] ;  /* 0x0002c600ff047b82 */ /* 0x000f220000000a00 */
[----:B------:R-:W-:-:S07]  /*1e20*/  ISETP.NE.AND P3, PT, R40, 0x1, PT ;  /* 0x000000012800780c */ /* 0x000fce0003f65270 */
[----:B------:R-:W1:Y:S08]  /*1e30*/  LDC.64 R6, c[0x0][0xb10] ;  /* 0x0002c400ff067b82 */ /* 0x000e700000000a00 */
[----:B------:R-:W2:Y:S08]  /*1e40*/  LDC R16, c[0x0][0xb20] ;  /* 0x0002c800ff107b82 */ /* 0x000eb00000000800 */
[----:B------:R-:W3:Y:S01]  /*1e50*/  LDC R18, c[0x0][0xb0c] ;  /* 0x0002c300ff127b82 */ /* 0x000ee20000000800 */
[----:B----4-:R-:W-:Y:S01]  /*1e60*/  IMAD.HI.U32 R17, R0, R5, RZ ;  /* 0x0000000500117227 */ /* 0x010fe200078e00ff */
[----:B------:R-:W-:-:S03]  /*1e70*/  ISETP.NE.AND P0, PT, R4, 0x1, PT ;  /* 0x000000010400780c */ /* 0x000fc60003f05270 */
[----:B------:R-:W-:-:S03]  /*1e80*/  IMAD.HI.U32 R5, R11, R5, RZ ;  /* 0x000000050b057227 */ /* 0x000fc600078e00ff */
[----:B------:R-:W4:Y:S01]  /*1e90*/  LDC.64 R2, c[0x0][0xb28] ;  /* 0x0002ca00ff027b82 */ /* 0x000f220000000a00 */
[----:B-1----:R-:W-:-:S04]  /*1ea0*/  IMAD.HI.U32 R20, R9, R6, RZ ;  /* 0x0000000609147227 */ /* 0x002fc800078e00ff */
[----:B------:R-:W-:Y:S01]  /*1eb0*/  IMAD.HI.U32 R22, R13, R6, RZ ;  /* 0x000000060d167227 */ /* 0x000fe200078e00ff */
[----:B------:R-:W-:Y:S02]  /*1ec0*/  SHF.R.U32.HI R20, RZ, R7, R20 ;  /* 0x00000007ff147219 */ /* 0x000fe40000011614 */
[-C--:B--2---:R-:W-:Y:S02]  /*1ed0*/  SHF.R.U32.HI R17, RZ, R16.reuse, R17 ;  /* 0x00000010ff117219 */ /* 0x084fe40000011611 */
[----:B------:R-:W-:Y:S02]  /*1ee0*/  SHF.R.U32.HI R16, RZ, R16, R5 ;  /* 0x00000010ff107219 */ /* 0x000fe40000011605 */
[----:B------:R-:W-:Y:S02]  /*1ef0*/  SEL R17, R0, R17, !P0 ;  /* 0x0000001100117207 */ /* 0x000fe40004000000 */
[----:B------:R-:W-:Y:S02]  /*1f00*/  SHF.R.U32.HI R22, RZ, R7, R22 ;  /* 0x00000007ff167219 */ /* 0x000fe40000011616 */
[----:B---3--:R-:W-:-:S02]  /*1f10*/  ISETP.NE.AND P1, PT, R18, 0x1, PT ;  /* 0x000000011200780c */ /* 0x008fc40003f25270 */
[----:B------:R-:W-:Y:S02]  /*1f20*/  SEL R5, R11, R16, !P0 ;  /* 0x000000100b057207 */ /* 0x000fe40004000000 */
[----:B------:R-:W-:Y:S02]  /*1f30*/  SEL R19, R9, R20, !P1 ;  /* 0x0000001409137207 */ /* 0x000fe40004800000 */
[----:B------:R-:W-:Y:S01]  /*1f40*/  SEL R7, R13, R22, !P1 ;  /* 0x000000160d077207 */ /* 0x000fe20004800000 */
[----:B----4-:R-:W-:-:S04]  /*1f50*/  IMAD.HI.U32 R20, R17, R2, RZ ;  /* 0x0000000211147227 */ /* 0x010fc800078e00ff */
[----:B------:R-:W-:Y:S01]  /*1f60*/  IMAD.HI.U32 R6, R19, R2, RZ ;  /* 0x0000000213067227 */ /* 0x000fe200078e00ff */
[----:B------:R-:W-:-:S04]  /*1f70*/  @P3 SHF.R.U32.HI R17, RZ, R3, R20 ;  /* 0x00000003ff113219 */ /* 0x000fc80000011614 */
        /* <DEDUP_REMOVED lines=8> */
[----:B------:R-:W-:-:S04]  /*2000*/  @!P0 IMAD.HI.U32 R16, R7, R2, RZ ;  /* 0x0000000207108227 */ /* 0x000fc800078e00ff */
[----:B------:R-:W-:Y:S01]  /*2010*/  IMAD.MOV R2, RZ, RZ, -R6 ;  /* 0x000000ffff027224 */ /* 0x000fe200078e0a06 */
[----:B------:R-:W-:-:S03]  /*2020*/  @!P0 SHF.R.U32.HI R16, RZ, R3, R16 ;  /* 0x00000003ff108219 */ /* 0x000fc60000011610 */
[----:B------:R-:W-:Y:S01]  /*2030*/  IMAD R2, R40, R2, R5 ;  /* 0x0000000228027224 */ /* 0x000fe200078e0205 */
[----:B------:R-:W-:Y:S02]  /*2040*/  @!P0 SEL R3, R7, R16, !P3 ;  /* 0x0000001007038207 */ /* 0x000fe40005800000 */
[----:B------:R-:W-:-:S03]  /*2050*/  IADD3 R16, PT, PT, -R5, RZ, RZ ;  /* 0x000000ff05107210 */ /* 0x000fc60007ffe1ff */
[--C-:B------:R-:W-:Y:S02]  /*2060*/  @!P0 IMAD.IADD R6, R6, 0x1, -R3.reuse ;  /* 0x0000000106068824 */ /* 0x100fe400078e0a03 */
[----:B------:R-:W-:Y:S01]  /*2070*/  @!P0 IMAD R3, R2, R19, R3 ;  /* 0x0000001302038224 */ /* 0x000fe200078e0203 */
[----:B------:R-:W-:Y:S01]  /*2080*/  IADD3 R2, PT, PT, -R7, RZ, RZ ;  /* 0x000000ff07027210 */ /* 0x000fe20007ffe1ff */
[----:B------:R-:W-:Y:S02]  /*2090*/  @!P0 IMAD R5, R40, R6, R7 ;  /* 0x0000000628058224 */ /* 0x000fe400078e0207 */
[----:B------:R-:W-:Y:S02]  /*20a0*/  IMAD R11, R4, R16, R11 ;  /* 0x00000010040b7224 */ /* 0x000fe400078e020b */
[----:B------:R-:W-:Y:S02]  /*20b0*/  @!P0 IMAD.MOV.U32 R7, RZ, RZ, R3 ;  /* 0x000000ffff078224 */ /* 0x000fe400078e0003 */
[----:B------:R-:W-:-:S02]  /*20c0*/  IMAD R2, R18, R2, R13 ;  /* 0x0000000212027224 */ /* 0x000fc400078e020d */
[----:B------:R-:W-:Y:S02]  /*20d0*/  IMAD R11, R5, R4, R11 ;  /* 0x00000004050b7224 */ /* 0x000fe400078e020b */
[----:B------:R-:W-:Y:S02]  /*20e0*/  IMAD R13, R7, R18, R2 ;  /* 0x00000012070d7224 */ /* 0x000fe400078e0202 */
.L_x_33:
[----:B------:R-:W1:Y:S02]  /*20f0*/  LDCU UR8, c[0x0][0xb30] ;  /* 0x00016600ff0877ac */ /* 0x000e640008000800 */
[----:B-1----:R-:W-:-:S09]  /*2100*/  UISETP.NE.AND UP0, UPT, UR8, 0x1, UPT ;  /* 0x000000010800788c */ /* 0x002fd2000bf05270 */
[----:B------:R-:W-:Y:S05]  /*2110*/  BRA.U UP0, `(.L_x_34) ;  /* 0x0000000100407547 */ /* 0x000fea000b800000 */
[----:B------:R-:W1:Y:S08]  /*2120*/  LDC.64 R4, c[0x0][0xb10] ;  /* 0x0002c400ff047b82 */ /* 0x000e700000000a00 */
[----:B------:R-:W2:Y:S08]  /*2130*/  LDC.64 R2, c[0x0][0xb18] ;  /* 0x0002c600ff027b82 */ /* 0x000eb00000000a00 */
[----:B------:R-:W3:Y:S08]  /*2140*/  LDC R6, c[0x0][0xb20] ;  /* 0x0002c800ff067b82 */ /* 0x000ef00000000800 */
[----:B------:R-:W4:Y:S01]  /*2150*/  LDC R16, c[0x0][0xb0c] ;  /* 0x0002c300ff107b82 */ /* 0x000f220000000800 */
[----:B-1----:R-:W-:-:S05]  /*2160*/  IMAD.HI.U32 R4, R13, R4, RZ ;  /* 0x000000040d047227 */ /* 0x002fca00078e00ff */
[----:B------:R-:W-:Y:S01]  /*2170*/  SHF.R.U32.HI R4, RZ, R5, R4 ;  /* 0x00000005ff047219 */ /* 0x000fe20000011604 */
[----:B--2---:R-:W-:Y:S01]  /*2180*/  IMAD.HI.U32 R3, R11, R3, RZ ;  /* 0x000000030b037227 */ /* 0x004fe200078e00ff */
[----:B------:R-:W-:-:S04]  /*2190*/  ISETP.NE.AND P0, PT, R2, 0x1, PT ;  /* 0x000000010200780c */ /* 0x000fc80003f05270 */
[----:B---3--:R-:W-:-:S04]  /*21a0*/  SHF.R.U32.HI R6, RZ, R6, R3 ;  /* 0x00000006ff067219 */ /* 0x008fc80000011603 */
[----:B------:R-:W-:Y:S02]  /*21b0*/  SEL R3, R11, R6, !P0 ;  /* 0x000000060b037207 */ /* 0x000fe40004000000 */
[----:B----4-:R-:W-:-:S04]  /*21c0*/  ISETP.NE.AND P1, PT, R16, 0x1, PT ;  /* 0x000000011000780c */ /* 0x010fc80003f25270 */
[----:B------:R-:W-:-:S05]  /*21d0*/  SEL R4, R13, R4, !P1 ;  /* 0x000000040d047207 */ /* 0x000fca0004800000 */
[----:B------:R-:W-:Y:S02]  /*21e0*/  IMAD.IADD R5, R3, 0x1, -R4 ;  /* 0x0000000103057824 */ /* 0x000fe400078e0a04 */
[----:B------:R-:W-:Y:S02]  /*21f0*/  IMAD.IADD R3, R4, 0x1, -R3 ;  /* 0x0000000104037824 */ /* 0x000fe400078e0a03 */
[----:B------:R-:W-:Y:S02]  /*2200*/  IMAD R13, R5, R16, R13 ;  /* 0x00000010050d7224 */ /* 0x000fe400078e020d */
[----:B------:R-:W-:-:S07]  /*2210*/  IMAD R11, R3, R2, R11 ;  /* 0x00000002030b7224 */ /* 0x000fce00078e020b */
.L_x_34:
[----:B------:R-:W-:Y:S01]  /*2220*/  VIADD R14, R14, 0x1 ;  /* 0x000000010e0e7836 */ /* 0x000fe20000000000 */
[----:B------:R-:W-:Y:S01]  /*2230*/  PLOP3.LUT P1, PT, PT, PT, PT, 0x80, 0x8 ;  /* 0x000000000008781c */ /* 0x000fe20003f2f070 */
[----:B------:R-:W-:Y:S02]  /*2240*/  IMAD.IADD R21, R13, 0x1, R96 ;  /* 0x000000010d157824 */ /* 0x000fe400078e0260 */
[----:B------:R-:W-:Y:S01]  /*2250*/  IMAD.IADD R20, R11, 0x1, R94 ;  /* 0x000000010b147824 */ /* 0x000fe200078e025e */
[----:B------:R-:W-:-:S04]  /*2260*/  ISETP.NE.AND P0, PT, R14, 0x2, PT ;  /* 0x000000020e00780c */ /* 0x000fc80003f05270 */
[----:B------:R-:W-:Y:S02]  /*2270*/  SEL R3, RZ, 0x1, P0 ;  /* 0x00000001ff037807 */ /* 0x000fe40000000000 */
[----:B------:R-:W-:Y:S02]  /*2280*/  SEL R14, R14, RZ, P0 ;  /* 0x000000ff0e0e7207 */ /* 0x000fe40000000000 */
[----:B------:R-:W-:Y:S01]  /*2290*/  LOP3.LUT R12, R12, R3, RZ, 0x3c, !PT ;  /* 0x000000030c0c7212 */ /* 0x000fe200078e3cff */
[----:B------:R-:W-:Y:S06]  /*22a0*/  @P2 BRA `(.L_x_35) ;  /* 0xfffffff000982947 */ /* 0x000fec000383ffff */
[----:B------:R-:W-:Y:S01]  /*22b0*/  UIADD3 UR4, UPT, UPT, UR4, 0x20, URZ ;  /* 0x0000002004047890 */ /* 0x000fe2000fffe0ff */
[----:B------:R-:W-:-:S03]  /*22c0*/  SHF.L.U32 R3, R15, 0x1f, RZ ;  /* 0x0000001f0f037819 */ /* 0x000fc600000006ff */
[----:B------:R-:W-:-:S09]  /*22d0*/  ULEA UR5, UR6, UR4, 0x3 ;  /* 0x0000000406057291 */ /* 0x000fd2000f8e18ff */
[----:B------:R-:W1:Y:S02]  /*22e0*/  SYNCS.PHASECHK.TRANS64.TRYWAIT P0, [UR5], R3 ;  /* 0x00000003ff0075a7 */ /* 0x000e640008001105 */
[----:B-1----:R-:W-:Y:S05]  /*22f0*/  @!P0 BRA `(.L_x_36) ;  /* 0x0000005000008947 */ /* 0x002fea0003800000 */
.L_x_110:
[----:B------:R-:W-:-:S04]  /*2300*/  UIADD3 UR6, UPT, UPT, UR6, 0x1, URZ ;  /* 0x0000000106067890 */ /* 0x000fc8000fffe0ff */
[----:B------:R-:W-:-:S04]  /*2310*/  UISETP.NE.AND UP0, UPT, UR6, 0x4, UPT ;  /* 0x000000040600788c */ /* 0x000fc8000bf05270 */
[----:B------:R-:W-:Y:S02]  /*2320*/  USEL UR7, URZ, 0x1, UP0 ;  /* 0x00000001ff077887 */ /* 0x000fe40008000000 */
[----:B------:R-:W-:-:S04]  /*2330*/  USEL UR6, UR6, URZ, UP0 ;  /* 0x000000ff06067287 */ /* 0x000fc80008000000 */
[----:B------:R-:W-:Y:S01]  /*2340*/  ULEA UR5, UR6, UR4, 0x3 ;  /* 0x0000000406057291 */ /* 0x000fe2000f8e18ff */
[----:B------:R-:W-:-:S04]  /*2350*/  LOP3.LUT R2, R15, UR7, RZ, 0x3c, !PT ;  /* 0x000000070f027c12 */ /* 0x000fc8000f8e3cff */
[----:B-1----:R-:W-:-:S04]  /*2360*/  SHF.L.U32 R3, R2, 0x1f, RZ ;  /* 0x0000001f02037819 */ /* 0x002fc800000006ff */
[----:B------:R-:W1:Y:S02]  /*2370*/  SYNCS.PHASECHK.TRANS64.TRYWAIT P0, [UR5], R3 ;  /* 0x00000003ff0075a7 */ /* 0x000e640008001105 */
[----:B-1----:R-:W-:Y:S05]  /*2380*/  @!P0 BRA `(.L_x_37) ;  /* 0x0000004c00f48947 */ /* 0x002fea0003800000 */
.L_x_112:
        /* <DEDUP_REMOVED lines=9> */
.L_x_114:
[----:B------:R-:W-:-:S04]  /*2420*/  UIADD3 UR6, UPT, UPT, UR6, 0x1, URZ ;  /* 0x0000000106067890 */ /* 0x000fc8000fffe0ff */
[----:B------:R-:W-:-:S04]  /*2430*/  UISETP.NE.AND UP0, UPT, UR6, 0x4, UPT ;  /* 0x000000040600788c */ /* 0x000fc8000bf05270 */
[----:B------:R-:W-:Y:S02]  /*2440*/  USEL UR5, URZ, 0x1, UP0 ;  /* 0x00000001ff057887 */ /* 0x000fe40008000000 */
[----:B------:R-:W-:-:S04]  /*2450*/  USEL UR6, UR6, URZ, UP0 ;  /* 0x000000ff06067287 */ /* 0x000fc80008000000 */
[----:B------:R-:W-:Y:S01]  /*2460*/  ULEA UR6, UR6, UR4, 0x3 ;  /* 0x0000000406067291 */ /* 0x000fe2000f8e18ff */
[----:B-1----:R-:W-:-:S04]  /*2470*/  LOP3.LUT R3, R2, UR5, RZ, 0x3c, !PT ;  /* 0x0000000502037c12 */ /* 0x002fc8000f8e3cff */
[----:B------:R-:W-:Y:S01]  /*2480*/  SHF.L.U32 R3, R3, 0x1f, RZ ;  /* 0x0000001f03037819 */ /* 0x000fe200000006ff */
[----:B----4-:R-:W-:-:S07]  /*2490*/  IMAD.U32 R0, RZ, RZ, UR6 ;  /* 0x00000006ff007e24 */ /* 0x010fce000f8e00ff */
.L_x_39:
[----:B-1----:R1:W2:Y:S02]  /*24a0*/  SYNCS.PHASECHK.TRANS64.TRYWAIT P0, [R0+URZ], R3 ;  /* 0x00000003000075a7 */ /* 0x0022a400080011ff */
[----:B--2---:R-:W-:Y:S05]  /*24b0*/  @!P0 NANOSLEEP.SYNCS 0x989680 ;  /* 0x009896800000895d */ /* 0x004fea0003900000 */
[----:B------:R-:W2:Y:S02]  /*24c0*/  @!P0 SYNCS.PHASECHK.TRANS64 P0, [R0+URZ], R3 ;  /* 0x00000003000085a7 */ /* 0x000ea400080010ff */
[----:B--2---:R-:W-:Y:S05]  /*24d0*/  @P0 EXIT ;  /* 0x000000000000094d */ /* 0x004fea0003800000 */
[----:B------:R-:W-:Y:S05]  /*24e0*/  BRA `(.L_x_39) ;  /* 0xfffffffc00ec7947 */ /* 0x000fea000383ffff */
.L_x_17:
[----:B------:R-:W-:-:S04]  /*24f0*/  UISETP.NE.AND UP1, UPT, UR37, URZ, UPT ;  /* 0x000000ff2500728c */ /* 0x000fc8000bf25270 */
[----:B------:R-:W-:-:S09]  /*2500*/  UISETP.NE.OR UP1, UPT, UR8, 0x1, UP1 ;  /* 0x000000010800788c */ /* 0x000fd20008f25670 */
[----:B------:R-:W-:Y:S05]  /*2510*/  BRA.U UP1, `(.L_x_40) ;  /* 0x0000000501487547 */ /* 0x000fea000b800000 */
[----:B------:R-:W-:Y:S01]  /*2520*/  ISETP.NE.AND P2, PT, R2, RZ, PT ;  /* 0x000000ff0200720c */ /* 0x000fe20003f45270 */
[----:B------:R-:W-:Y:S01]  /*2530*/  IMAD.MOV.U32 R12, RZ, RZ, 0x1 ;  /* 0x00000001ff0c7424 */ /* 0x000fe200078e00ff */
[----:B------:R-:W-:Y:S02]  /*2540*/  CS2R R10, SRZ ;  /* 0x00000000000a7805 */ /* 0x000fe4000001ff00 */
[----:B------:R-:W-:Y:S01]  /*2550*/  CS2R R8, SRZ ;  /* 0x0000000000087805 */ /* 0x000fe2000001ff00 */
[----:B------:R-:W-:Y:S01]  /*2560*/  UMOV UR4, 0x400 ;  /* 0x0000040000047882 */ /* 0x000fe20000000000 */
[----:B------:R-:W-:Y:S01]  /*2570*/  UMOV UR6, URZ ;  /* 0x000000ff00067c82 */ /* 0x000fe20008000000 */
[----:B------:R-:W-:-:S12]  /*2580*/  ULEA UR37, UR37, UR4, 0x18 ;  /* 0x0000000425257291 */ /* 0x000fd8000f8ec0ff */
.L_x_44:
[----:B------:R-:W-:Y:S02]  /*2590*/  LEA R0, R8, UR37, 0x3 ;  /* 0x0000002508007c11 */ /* 0x000fe4000f8e18ff */
[----:B------:R-:W-:-:S03]  /*25a0*/  SHF.L.U32 R5, R9, 0x1f, RZ ;  /* 0x0000001f09057819 */ /* 0x000fc600000006ff */
[----:B------:R-:W-:Y:S01]  /*25b0*/  VIADD R4, R0, 0xe0 ;  /* 0x000000e000047836 */ /* 0x000fe20000000000 */
[----:B------:R-:W1:Y:S02]  /*25c0*/  SYNCS.PHASECHK.TRANS64.TRYWAIT P0, [R0+URZ+0xd0], R5 ;  /* 0x0000d005000075a7 */ /* 0x000e6400080011ff */
[----:B-1----:R-:W-:Y:S05]  /*25d0*/  @!P0 BRA `(.L_x_41) ;  /* 0x0000004c00908947 */ /* 0x002fea0003800000 */
.L_x_115:
[----:B------:R-:W-:Y:S01]  /*25e0*/  ULEA UR5, UR6, UR37, 0x3 ;  /* 0x0000002506057291 */ /* 0x000fe2000f8e18ff */
[----:B------:R-:W-:Y:S02]  /*25f0*/  PRMT R4, RZ, 0x654, R4 ;  /* 0x00000654ff047816 */ /* 0x000fe40000000004 */
[----:B-1----:R-:W-:Y:S01]  /*2600*/  SHF.L.U32 R5, R12, 0x1f, RZ ;  /* 0x0000001f0c057819 */ /* 0x002fe200000006ff */
[----:B------:R-:W-:Y:S01]  /*2610*/  UIADD3 UR4, UPT, UPT, UR5, 0x70, URZ ;  /* 0x0000007005047890 */ /* 0x000fe2000fffe0ff */
[----:B------:R1:W-:Y:S05]  /*2620*/  SYNCS.ARRIVE.TRANS64.RED.A1T0 RZ, [R4+URZ], RZ ;  /* 0x000000ff04ff79a7 */ /* 0x0003ea00081004ff */
[----:B------:R-:W-:Y:S01]  /*2630*/  IMAD.U32 R7, RZ, RZ, UR4 ;  /* 0x00000004ff077e24 */ /* 0x000fe2000f8e00ff */
[----:B------:R-:W2:Y:S04]  /*2640*/  SYNCS.PHASECHK.TRANS64.TRYWAIT P0, [UR5+0x80], R5 ;  /* 0x00008005ff0075a7 */ /* 0x000ea80008001105 */
[----:B------:R-:W-:Y:S01]  /*2650*/  PRMT R6, R2, 0x654, R7 ;  /* 0x0000065402067816 */ /* 0x000fe20000000007 */
[----:B-1----:R-:W-:Y:S01]  /*2660*/  @!P2 IMAD.MOV.U32 R4, RZ, RZ, 0x10 ;  /* 0x00000010ff04a424 */ /* 0x002fe200078e00ff */
[----:B--2---:R-:W-:Y:S06]  /*2670*/  @!P0 BRA `(.L_x_42) ;  /* 0x0000004c007c8947 */ /* 0x004fec0003800000 */
.L_x_117:
[----:B------:R-:W-:Y:S01]  /*2680*/  ULEA UR4, UR6, UR37, 0x4 ;  /* 0x0000002506047291 */ /* 0x000fe2000f8e20ff */
[----:B------:R-:W-:Y:S01]  /*2690*/  SEL R3, R6, R3, !P2 ;  /* 0x0000000306037207 */ /* 0x000fe20005000000 */
[----:B------:R-:W-:Y:S01]  /*26a0*/  UIADD3 UR5, UPT, UPT, UR5, 0x70, URZ ;  /* 0x0000007005057890 */ /* 0x000fe2000fffe0ff */
[----:B-1----:R-:W-:Y:S01]  /*26b0*/  LEA R0, R11, UR37, 0x3 ;  /* 0x000000250b007c11 */ /* 0x002fe2000f8e18ff */
[----:B------:R-:W-:Y:S01]  /*26c0*/  UIADD3 UR4, UPT, UPT, UR4, 0x100, URZ ;  /* 0x0000010004047890 */ /* 0x000fe2000fffe0ff */
[----:B------:R-:W-:Y:S01]  /*26d0*/  SHF.L.U32 R5, R10, 0x1f, RZ ;  /* 0x0000001f0a057819 */ /* 0x000fe200000006ff */
[----:B------:R1:W-:Y:S01]  /*26e0*/  @!P2 SYNCS.ARRIVE.TRANS64.RED RZ, [R3+URZ], R4 ;  /* 0x0000000403ffa9a7 */ /* 0x0003e200080004ff */
[----:B------:R-:W-:Y:S01]  /*26f0*/  UIADD3 UR6, UPT, UPT, UR6, 0x1, URZ ;  /* 0x0000000106067890 */ /* 0x000fe2000fffe0ff */
[----:B------:R-:W-:-:S03]  /*2700*/  VIADD R8, R8, 0x1 ;  /* 0x0000000108087836 */ /* 0x000fc60000000000 */
[----:B------:R-:W-:Y:S02]  /*2710*/  UISETP.NE.AND UP0, UPT, UR6, 0x2, UPT ;  /* 0x000000020600788c */ /* 0x000fe4000bf05270 */
[----:B------:R-:W-:Y:S06]  /*2720*/  UGETNEXTWORKID.BROADCAST [UR4], [UR5] ;  /* 0x00000000040073ca */ /* 0x000fec0008000100 */
[----:B------:R-:W-:Y:S01]  /*2730*/  USEL UR4, URZ, 0x1, UP0 ;  /* 0x00000001ff047887 */ /* 0x000fe20008000000 */
[----:B------:R-:W-:Y:S01]  /*2740*/  ISETP.NE.AND P0, PT, R8, 0x2, PT ;  /* 0x000000020800780c */ /* 0x000fe20003f05270 */
[----:B------:R-:W-:Y:S01]  /*2750*/  USEL UR6, UR6, URZ, UP0 ;  /* 0x000000ff06067287 */ /* 0x000fe20008000000 */
[----:B------:R-:W2:Y:S03]  /*2760*/  SYNCS.PHASECHK.TRANS64.TRYWAIT P1, [R0+URZ+0x70], R5 ;  /* 0x00007005000075a7 */ /* 0x000ea600080211ff */
[----:B------:R-:W-:Y:S01]  /*2770*/  LOP3.LUT R12, R12, UR4, RZ, 0x3c, !PT ;  /* 0x000000040c0c7c12 */ /* 0x000fe2000f8e3cff */
[----:B-12---:R-:W-:Y:S07]  /*2780*/  @!P1 BRA `(.L_x_43) ;  /* 0x0000004c00509947 */ /* 0x006fee0003800000 */
.L_x_118:
[C---:B------:R-:W-:Y:S01]  /*2790*/  LEA R4, R11.reuse, UR37, 0x4 ;  /* 0x000000250b047c11 */ /* 0x040fe2000f8e20ff */
[----:B-1----:R-:W-:Y:S01]  /*27a0*/  VIADD R0, R0, 0x80 ;  /* 0x0000008000007836 */ /* 0x002fe20000000000 */
[----:B------:R-:W-:Y:S01]  /*27b0*/  SEL R8, R8, RZ, P0 ;  /* 0x000000ff08087207 */ /* 0x000fe20000000000 */
[----:B------:R-:W-:-:S03]  /*27c0*/  VIADD R11, R11, 0x1 ;  /* 0x000000010b0b7836 */ /* 0x000fc60000000000 */
[----:B------:R-:W1:Y:S01]  /*27d0*/  LDS.128 R4, [R4+0x100] ;  /* 0x0001000004047984 */ /* 0x000e620000000c00 */
[----:B------:R-:W-:Y:S02]  /*27e0*/  PRMT R0, RZ, 0x654, R0 ;  /* 0x00000654ff007816 */ /* 0x000fe40000000000 */
[C---:B------:R-:W-:Y:S01]  /*27f0*/  ISETP.NE.AND P1, PT, R11.reuse, 0x2, PT ;  /* 0x000000020b00780c */ /* 0x040fe20003f25270 */
[----:B------:R-:W-:Y:S01]  /*2800*/  @!PT LDS RZ, [RZ] ;  /* 0x00000000fffff984 */ /* 0x000fe20000000800 */
[----:B------:R-:W-:Y:S01]  /*2810*/  @!PT LDS RZ, [RZ] ;  /* 0x00000000fffff984 */ /* 0x000fe20000000800 */
[----:B------:R-:W-:Y:S01]  /*2820*/  @!PT LDS RZ, [RZ] ;  /* 0x00000000fffff984 */ /* 0x000fe20000000800 */
[----:B------:R-:W-:Y:S01]  /*2830*/  @!PT LDS RZ, [RZ] ;  /* 0x00000000fffff984 */ /* 0x000fe20000000800 */
[----:B------:R2:W-:Y:S06]  /*2840*/  MEMBAR.ALL.CTA ;  /* 0x0000000000007992 */ /* 0x0005ec0000008000 */
[----:B--2---:R-:W2:Y:S01]  /*2850*/  FENCE.VIEW.ASYNC.S ;  /* 0x00000000000073c6 */ /* 0x004ea20000000000 */
[----:B------:R-:W-:Y:S01]  /*2860*/  SEL R11, R11, RZ, P1 ;  /* 0x000000ff0b0b7207 */ /* 0x000fe20000800000 */
[----:B--2---:R2:W-:Y:S01]  /*2870*/  SYNCS.ARRIVE.TRANS64.RED.A1T0 RZ, [R0+URZ], RZ ;  /* 0x000000ff00ff79a7 */ /* 0x0045e200081004ff */
[----:B-1----:R-:W-:-:S02]  /*2880*/  LOP3.LUT P3, RZ, R6, 0x1, RZ, 0xc0, !PT ;  /* 0x0000000106ff7812 */ /* 0x002fc4000786c0ff */
[----:B------:R-:W-:-:S04]  /*2890*/  SEL R5, RZ, 0x1, P1 ;  /* 0x00000001ff057807 */ /* 0x000fc80000800000 */
[----:B------:R-:W-:Y:S02]  /*28a0*/  LOP3.LUT R10, R10, R5, RZ, 0x3c, !PT ;  /* 0x000000050a0a7212 */ /* 0x000fe400078e3cff */
[----:B--2---:R-:W-:-:S04]  /*28b0*/  SEL R0, RZ, 0x1, P0 ;  /* 0x00000001ff007807 */ /* 0x004fc80000000000 */
[----:B------:R-:W-:Y:S01]  /*28c0*/  LOP3.LUT R9, R9, R0, RZ, 0x3c, !PT ;  /* 0x0000000009097212 */ /* 0x000fe200078e3cff */
[----:B------:R-:W-:Y:S06]  /*28d0*/  @P3 BRA `(.L_x_44) ;  /* 0xfffffffc002c3947 */ /* 0x000fec000383ffff */
[----:B------:R-:W-:Y:S01]  /*28e0*/  ULEA UR5, UR6, UR37, 0x3 ;  /* 0x0000002506057291 */ /* 0x000fe2000f8e18ff */
[----:B------:R-:W-:-:S08]  /*28f0*/  SHF.L.U32 R3, R12, 0x1f, RZ ;  /* 0x0000001f0c037819 */ /* 0x000fd000000006ff */
[----:B------:R-:W1:Y:S02]  /*2900*/  SYNCS.PHASECHK.TRANS64 P0, [UR5+0x80], R3 ;  /* 0x00008003ff0075a7 */ /* 0x000e640008001005 */
[----:B-1----:R-:W-:Y:S05]  /*2910*/  @P0 BRA `(.L_x_45) ;  /* 0x0000000000080947 */ /* 0x002fea0003800000 */
[----:B------:R-:W1:Y:S02]  /*2920*/  SYNCS.PHASECHK.TRANS64.TRYWAIT P0, [UR5+0x80], R3 ;  /* 0x00008003ff0075a7 */ /* 0x000e640008001105 */
[----:B-1----:R-:W-:Y:S05]  /*2930*/  @!P0 BRA `(.L_x_46) ;  /* 0x0000004800f88947 */ /* 0x002fea0003800000 */
.L_x_45:
[----:B------:R-:W-:-:S04]  /*2940*/  UIADD3 UR4, UPT, UPT, UR6, 0x1, URZ ;  /* 0x0000000106047890 */ /* 0x000fc8000fffe0ff */
[----:B------:R-:W-:-:S04]  /*2950*/  UISETP.NE.AND UP0, UPT, UR4, 0x2, UPT ;  /* 0x000000020400788c */ /* 0x000fc8000bf05270 */
[----:B------:R-:W-:Y:S02]  /*2960*/  USEL UR7, URZ, 0x1, UP0 ;  /* 0x00000001ff077887 */ /* 0x000fe40008000000 */
[----:B------:R-:W-:-:S04]  /*2970*/  USEL UR4, UR4, URZ, UP0 ;  /* 0x000000ff04047287 */ /* 0x000fc80008000000 */
[----:B------:R-:W-:Y:S01]  /*2980*/  ULEA UR4, UR4, UR37, 0x3 ;  /* 0x0000002504047291 */ /* 0x000fe2000f8e18ff */
[----:B-1----:R-:W-:-:S04]  /*2990*/  LOP3.LUT R3, R12, UR7, RZ, 0x3c, !PT ;  /* 0x000000070c037c12 */ /* 0x002fc8000f8e3cff */
[----:B------:R-:W-:-:S04]  /*29a0*/  SHF.L.U32 R0, R3, 0x1f, RZ ;  /* 0x0000001f03007819 */ /* 0x000fc800000006ff */
[----:B------:R-:W1:Y:S02]  /*29b0*/  SYNCS.PHASECHK.TRANS64 P0, [UR4+0x80], R0 ;  /* 0x00008000ff0075a7 */ /* 0x000e640008001004 */
[----:B-1----:R-:W-:Y:S05]  /*29c0*/  @P0 EXIT ;  /* 0x000000000000094d */ /* 0x002fea0003800000 */
[----:B------:R-:W-:Y:S02]  /*29d0*/  SHF.L.U32 R3, R3, 0x1f, RZ ;  /* 0x0000001f03037819 */ /* 0x000fe400000006ff */
[----:B------:R-:W-:-:S07]  /*29e0*/  MOV R0, UR4 ;  /* 0x0000000400007c02 */ /* 0x000fce0008000f00 */
.L_x_47:
[----:B-1----:R1:W2:Y:S02]  /*29f0*/  SYNCS.PHASECHK.TRANS64.TRYWAIT P0, [R0+URZ+0x80], R3 ;  /* 0x00008003000075a7 */ /* 0x0022a400080011ff */
[----:B--2---:R-:W-:Y:S05]  /*2a00*/  @!P0 NANOSLEEP.SYNCS 0x989680 ;  /* 0x009896800000895d */ /* 0x004fea0003900000 */
[----:B------:R-:W2:Y:S02]  /*2a10*/  @!P0 SYNCS.PHASECHK.TRANS64 P0, [R0+URZ+0x80], R3 ;  /* 0x00008003000085a7 */ /* 0x000ea400080010ff */
[----:B--2---:R-:W-:Y:S05]  /*2a20*/  @P0 EXIT ;  /* 0x000000000000094d */ /* 0x004fea0003800000 */
[----:B------:R-:W-:Y:S05]  /*2a30*/  BRA `(.L_x_47) ;  /* 0xfffffffc00ec7947 */ /* 0x000fea000383ffff */
.L_x_40:
[----:B------:R-:W-:-:S09]  /*2a40*/  UISETP.NE.AND UP1, UPT, UR8, URZ, UPT ;  /* 0x000000ff0800728c */ /* 0x000fd2000bf25270 */
[----:B------:R-:W-:Y:S05]  /*2a50*/  BRA.U UP1, `(.L_x_48) ;  /* 0x0000000d01cc7547 */ /* 0x000fea000b800000 */
[----:B------:R-:W-:Y:S01]  /*2a60*/  UMOV UR4, 0x40 ;  /* 0x0000004000047882 */ /* 0x000fe20000000000 */
[----:B------:R-:W-:Y:S01]  /*2a70*/  NOP ;  /* 0x0000000000007918 */ /* 0x000fe20000000000 */
[----:B------:R-:W-:Y:S01]  /*2a80*/  ULEA UR4, UR37, UR4, 0x18 ;  /* 0x0000000425047291 */ /* 0x000fe2000f8ec0ff */
[----:B------:R-:W-:Y:S02]  /*2a90*/  UMOV UR5, 0x400 ;  /* 0x0000040000057882 */ /* 0x000fe40000000000 */
[----:B------:R-:W-:-:S06]  /*2aa0*/  ULEA UR37, UR37, UR5, 0x18 ;  /* 0x0000000525257291 */ /* 0x000fcc000f8ec0ff */
[----:B------:R-:W1:Y:S02]  /*2ab0*/  LDS.U8 R0, [UR4+0x1c] ;  /* 0x00001c04ff007984 */ /* 0x000e640008000000 */
[----:B-1----:R-:W-:-:S13]  /*2ac0*/  ISETP.NE.AND P0, PT, R0, RZ, PT ;  /* 0x000000ff0000720c */ /* 0x002fda0003f05270 */
[----:B------:R-:W-:Y:S05]  /*2ad0*/  @P0 BRA `(.L_x_49) ;  /* 0x0000000000580947 */ /* 0x000fea0003800000 */
[----:B------:R-:W-:-:S13]  /*2ae0*/  ELECT P0, URZ, PT ;  /* 0x0000000000ff782f */ /* 0x000fda0003800000 */
[----:B------:R-:W-:Y:S05]  /*2af0*/  @!P0 BRA `(.L_x_50) ;  /* 0x0000000000608947 */ /* 0x000fea0003800000 */
[----:B------:R-:W-:Y:S01]  /*2b00*/  UMOV UR5, 0x10 ;  /* 0x0000001000057882 */ /* 0x000fe20000000000 */
[----:B------:R-:W-:Y:S01]  /*2b10*/  HFMA2 R0, -RZ, RZ, 0, 5.9604644775390625e-08 ;  /* 0x00000001ff007431 */ /* 0x000fe200000001ff */
[----:B------:R-:W-:-:S03]  /*2b20*/  MOV R2, 0xffff ;  /* 0x0000ffff00027802 */ /* 0x000fc60000000f00 */
[----:B------:R-:W-:Y:S04]  /*2b30*/  DEPBAR.LE SB1, 0x36 ;  /* 0x00009d800000791a */ /* 0x000fe80000000000 */
[----:B------:R-:W1:Y:S02]  /*2b40*/  UTCATOMSWS.FIND_AND_SET.ALIGN UP0, UR5, UR5 ;  /* 0x00000005000575e3 */ /* 0x000e640008000800 */
[----:B-1----:R-:W-:Y:S01]  /*2b50*/  MOV R3, UR5 ;  /* 0x0000000500037c02 */ /* 0x002fe20008000f00 */
[----:B------:R-:W-:Y:S06]  /*2b60*/  BRA.U UP0, `(.L_x_51) ;  /* 0x0000000100187547 */ /* 0x000fec000b800000 */
.L_x_52:
[----:B------:R-:W-:Y:S05]  /*2b70*/  NANOSLEEP 0x64 ;  /* 0x000000640000795d */ /* 0x000fea0003800000 */
[----:B------:R-:W-:-:S05]  /*2b80*/  UMOV UR5, 0x10 ;  /* 0x0000001000057882 */ /* 0x000fca0000000000 */
[----:B------:R-:W-:Y:S04]  /*2b90*/  DEPBAR.LE SB1, 0x36 ;  /* 0x00009d800000791a */ /* 0x000fe80000000000 */
[----:B------:R-:W1:Y:S02]  /*2ba0*/  UTCATOMSWS.FIND_AND_SET.ALIGN UP0, UR5, UR5 ;  /* 0x00000005000575e3 */ /* 0x000e640008000800 */
[----:B-1----:R-:W-:Y:S01]  /*2bb0*/  MOV R3, UR5 ;  /* 0x0000000500037c02 */ /* 0x002fe20008000f00 */
[----:B------:R-:W-:Y:S05]  /*2bc0*/  BRA.U !UP0, `(.L_x_52) ;  /* 0xfffffffd08e87547 */ /* 0x000fea000b83ffff */
.L_x_51:
[-C--:B------:R-:W-:Y:S02]  /*2bd0*/  SHF.L.U32 R2, R2, R3.reuse, RZ ;  /* 0x0000000302027219 */ /* 0x080fe400000006ff */
[----:B------:R-:W-:Y:S01]  /*2be0*/  SHF.L.U32 R0, R0, R3, RZ ;  /* 0x0000000300007219 */ /* 0x000fe200000006ff */
[----:B------:R-:W-:Y:S02]  /*2bf0*/  IMAD.SHL.U32 R3, R3, 0x20, RZ ;  /* 0x0000002003037824 */ /* 0x000fe400078e00ff */
[----:B------:R1:W-:Y:S04]  /*2c00*/  ATOMS.OR RZ, [UR4+0x14], R2 ;  /* 0x00001402ffff798c */ /* 0x0003e8000b000004 */
[----:B------:R1:W-:Y:S04]  /*2c10*/  ATOMS.OR RZ, [UR4+0x18], R0 ;  /* 0x00001800ffff798c */ /* 0x0003e8000b000004 */
[----:B------:R1:W-:Y:S01]  /*2c20*/  STS [UR37+0x120], R3 ;  /* 0x00012003ff007988 */ /* 0x0003e20008000825 */
[----:B------:R-:W-:Y:S05]  /*2c30*/  BRA `(.L_x_50) ;  /* 0x0000000000107947 */ /* 0x000fea0003800000 */
.L_x_49:
[----:B------:R-:W-:Y:S02]  /*2c40*/  MOV R0, 0xffffffff ;  /* 0xffffffff00007802 */ /* 0x000fe40000000f00 */
[----:B------:R-:W-:-:S03]  /*2c50*/  MOV R2, 0x2c80 ;  /* 0x00002c8000027802 */ /* 0x000fc60000000f00 */
[----:B------:R1:W-:Y:S04]  /*2c60*/  STS [UR37+0x120], R0 ;  /* 0x00012000ff007988 */ /* 0x0003e80008000825 */
[----:B-1-3-5:R-:W-:Y:S05]  /*2c70*/  CALL.REL.NOINC `($__internal_1_$__cuda_sm10x_tcgen05_guardrail_trap_phase_invalid_during_alloc) ;  /* 0x0000004c00b47944 */ /* 0x02afea0003c00000 */
.L_x_50:
[----:B------:R-:W-:Y:S05]  /*2c80*/  WARPSYNC.ALL ;  /* 0x0000000000007948 */ /* 0x000fea0003800000 */
[----:B------:R-:W2:Y:S01]  /*2c90*/  S2UR UR5, SR_CgaCtaId ;  /* 0x00000000000579c3 */ /* 0x000ea20000008800 */
[----:B------:R-:W-:Y:S01]  /*2ca0*/  UMOV UR4, 0x400 ;  /* 0x0000040000047882 */ /* 0x000fe20000000000 */
[----:B------:R-:W-:-:S06]  /*2cb0*/  NOP ;  /* 0x0000000000007918 */ /* 0x000fcc0000000000 */
[----:B------:R-:W-:Y:S06]  /*2cc0*/  BAR.ARV 0x6, 0xa0 ;  /* 0x0182800000007b1d */ /* 0x000fec0000002000 */
[----:B------:R-:W4:Y:S01]  /*2cd0*/  LDCU UR7, c[0x0][0x38c] ;  /* 0x00007180ff0777ac */ /* 0x000f220008000800 */
[----:B------:R-:W-:Y:S01]  /*2ce0*/  IMAD.MOV.U32 R11, RZ, RZ, 0x1 ;  /* 0x00000001ff0b7424 */ /* 0x000fe200078e00ff */
[----:B------:R-:W-:Y:S01]  /*2cf0*/  CS2R R8, SRZ ;  /* 0x0000000000087805 */ /* 0x000fe2000001ff00 */
[----:B------:R-:W-:Y:S01]  /*2d00*/  IMAD.MOV.U32 R10, RZ, RZ, RZ ;  /* 0x000000ffff0a7224 */ /* 0x000fe200078e00ff */
[----:B------:R-:W3:Y:S01]  /*2d10*/  LDCU UR6, c[0x0][0x38c] ;  /* 0x00007180ff0677ac */ /* 0x000ee20008000800 */
[----:B------:R-:W-:Y:S01]  /*2d20*/  UMOV UR15, URZ ;  /* 0x000000ff000f7c82 */ /* 0x000fe20008000000 */
[----:B------:R-:W-:Y:S01]  /*2d30*/  UMOV UR14, URZ ;  /* 0x000000ff000e7c82 */ /* 0x000fe20008000000 */
[----:B--2---:R-:W-:Y:S01]  /*2d40*/  ULEA UR5, UR5, UR4, 0x18 ;  /* 0x0000000405057291 */ /* 0x004fe2000f8ec0ff */
[----:B------:R-:W-:Y:S01]  /*2d50*/  UMOV UR24, 0x0 ;  /* 0x0000000000187882 */ /* 0x000fe20000000000 */
[----:B------:R-:W-:-:S02]  /*2d60*/  UMOV UR25, 0x4200490 ;  /* 0x0420049000197882 */ /* 0x000fc40000000000 */
[----:B------:R-:W-:Y:S02]  /*2d70*/  UIADD3 UR10, UPT, UPT, UR5, 0x4400, URZ ;  /* 0x00004400050a7890 */ /* 0x000fe4000fffe0ff */
[----:B------:R-:W-:Y:S02]  /*2d80*/  UIADD3 UR11, UPT, UPT, UR5, 0xc400, URZ ;  /* 0x0000c400050b7890 */ /* 0x000fe4000fffe0ff */
[----:B----4-:R-:W-:Y:S01]  /*2d90*/  UIADD3 UR7, UPT, UPT, UR7, 0x7f, URZ ;  /* 0x0000007f07077890 */ /* 0x010fe2000fffe0ff */
[----:B-1----:R-:W1:Y:S01]  /*2da0*/  LDS R0, [UR5+0x120] ;  /* 0x00012005ff007984 */ /* 0x002e620008000800 */
[----:B------:R-:W-:Y:S02]  /*2db0*/  USHF.R.U32.HI UR10, URZ, 0x4, UR10 ;  /* 0x00000004ff0a7899 */ /* 0x000fe4000801160a */
[----:B------:R-:W-:Y:S02]  /*2dc0*/  USHF.R.S32.HI UR4, URZ, 0x1f, UR7 ;  /* 0x0000001fff047899 */ /* 0x000fe40008011407 */
[----:B------:R-:W-:-:S02]  /*2dd0*/  USHF.R.U32.HI UR11, URZ, 0x4, UR11 ;  /* 0x00000004ff0b7899 */ /* 0x000fc4000801160b */
[----:B------:R-:W-:Y:S02]  /*2de0*/  ULEA.HI UR4, UR4, UR7, URZ, 0x7 ;  /* 0x0000000704047291 */ /* 0x000fe4000f8f38ff */
[----:B------:R-:W-:Y:S02]  /*2df0*/  ULOP3.LUT UR10, UR10, 0x3fff, URZ, 0xc0, !UPT ;  /* 0x00003fff0a0a7892 */ /* 0x000fe4000f8ec0ff */
[----:B------:R-:W-:Y:S02]  /*2e00*/  USHF.R.S32.HI UR4, URZ, 0x7, UR4 ;  /* 0x00000007ff047899 */ /* 0x000fe40008011404 */
[----:B------:R-:W-:Y:S02]  /*2e10*/  ULOP3.LUT UR11, UR11, 0x3fff, URZ, 0xc0, !UPT ;  /* 0x00003fff0b0b7892 */ /* 0x000fe4000f8ec0ff */
[----:B------:R-:W-:Y:S01]  /*2e20*/  UISETP.LT.AND UP0, UPT, UR4, 0x1, UPT ;  /* 0x000000010400788c */ /* 0x000fe2000bf01270 */
[----:B------:R-:W-:Y:S01]  /*2e30*/  UMOV UR22, 0x0 ;  /* 0x0000000000167882 */ /* 0x000fe20000000000 */
[----:B------:R-:W-:-:S02]  /*2e40*/  UMOV UR23, 0x4200490 ;  /* 0x0420049000177882 */ /* 0x000fc40000000000 */
[----:B------:R-:W-:Y:S02]  /*2e50*/  USEL UR9, UR4, 0x1, !UP0 ;  /* 0x0000000104097887 */ /* 0x000fe4000c000000 */
[----:B------:R-:W-:Y:S02]  /*2e60*/  ULOP3.LUT UR10, UR10, 0x10000, URZ, 0xfc, !UPT ;  /* 0x000100000a0a7892 */ /* 0x000fe4000f8efcff */
[----:B------:R-:W-:Y:S02]  /*2e70*/  ULOP3.LUT UR11, UR11, 0x10000, URZ, 0xfc, !UPT ;  /* 0x000100000b0b7892 */ /* 0x000fe4000f8efcff */
[----:B------:R-:W-:Y:S02]  /*2e80*/  UIADD3 UR9, UPT, UPT, -UR9, URZ, URZ ;  /* 0x000000ff09097290 */ /* 0x000fe4000fffe1ff */
[----:B---3--:R-:W-:Y:S01]  /*2e90*/  UISETP.GE.AND UP3, UPT, UR6, 0x1, UPT ;  /* 0x000000010600788c */ /* 0x008fe2000bf66270 */
[----:B------:R-:W-:Y:S01]  /*2ea0*/  UMOV UR20, 0x0 ;  /* 0x0000000000147882 */ /* 0x000fe20000000000 */
[----:B------:R-:W-:Y:S01]  /*2eb0*/  UMOV UR21, 0x4200490 ;  /* 0x0420049000157882 */ /* 0x000fe20000000000 */
[----:B------:R-:W-:Y:S01]  /*2ec0*/  UMOV UR18, 0x0 ;  /* 0x0000000000127882 */ /* 0x000fe20000000000 */
[----:B------:R-:W-:Y:S01]  /*2ed0*/  UMOV UR19, 0x4200490 ;  /* 0x0420049000137882 */ /* 0x000fe20000000000 */
[----:B-1----:R-:W-:-:S15]  /*2ee0*/  R2UR UR16, R0 ;  /* 0x00000000001072ca */ /* 0x002fde00000e0000 */
.L_x_59:
[----:B------:R-:W-:Y:S02]  /*2ef0*/  LEA R0, R10, UR5, 0x3 ;  /* 0x000000050a007c11 */ /* 0x000fe4000f8e18ff */
[----:B------:R-:W-:Y:S02]  /*2f00*/  SHF.L.U32 R5, R9, 0x1f, RZ ;  /* 0x0000001f09057819 */ /* 0x000fe400000006ff */
[----:B------:R-:W-:Y:S01]  /*2f10*/  PLOP3.LUT P0, PT, PT, PT, UP3, 0x80, 0x8 ;  /* 0x000000000008781c */ /* 0x000fe20003f0f038 */
[----:B------:R-:W-:Y:S01]  /*2f20*/  VIADD R3, R0, 0x80 ;  /* 0x0000008000037836 */ /* 0x000fe20000000000 */
[----:B-1----:R-:W1:Y:S02]  /*2f30*/  SYNCS.PHASECHK.TRANS64.TRYWAIT P1, [R0+URZ+0x70], R5 ;  /* 0x00007005000075a7 */ /* 0x002e6400080211ff */
[----:B-1-3--:R-:W-:Y:S09]  /*2f40*/  @!P1 BRA `(.L_x_53) ;  /* 0x00000044008c9947 */ /* 0x00aff20003800000 */
.L_x_120:
[----:B------:R-:W-:Y:S01]  /*2f50*/  LEA R4, R10, UR5, 0x4 ;  /* 0x000000050a047c11 */ /* 0x000fe2000f8e20ff */
[----:B------:R-:W-:Y:S01]  /*2f60*/  @UP3 ULEA UR6, UR14, UR5, 0x3 ;  /* 0x000000050e063291 */ /* 0x000fe2000f8e18ff */
[----:B------:R-:W-:Y:S01]  /*2f70*/  PLOP3.LUT P2, PT, PT, PT, PT, 0x80, 0x8 ;  /* 0x000000000008781c */ /* 0x000fe20003f4f070 */
[----:B------:R-:W-:Y:S01]  /*2f80*/  ULEA UR7, UR15, UR5, 0x3 ;  /* 0x000000050f077291 */ /* 0x000fe2000f8e18ff */
[----:B------:R-:W-:Y:S02]  /*2f90*/  PRMT R3, RZ, 0x654, R3 ;  /* 0x00000654ff037816 */ /* 0x000fe40000000003 */
[----:B-1----:R-:W1:Y:S01]  /*2fa0*/  LDS.128 R4, [R4+0x100] ;  /* 0x0001000004047984 */ /* 0x002e620000000c00 */
[----:B------:R-:W-:Y:S02]  /*2fb0*/  @P0 SHF.L.U32 R2, R8, 0x1f, RZ ;  /* 0x0000001f08020819 */ /* 0x000fe400000006ff */
[----:B------:R-:W-:Y:S01]  /*2fc0*/  SHF.L.U32 R0, R11, 0x1f, RZ ;  /* 0x0000001f0b007819 */ /* 0x000fe200000006ff */
[----:B------:R-:W-:Y:S01]  /*2fd0*/  @!PT LDS RZ, [RZ] ;  /* 0x00000000fffff984 */ /* 0x000fe20000000800 */
[----:B------:R-:W-:Y:S01]  /*2fe0*/  @!PT LDS RZ, [RZ] ;  /* 0x00000000fffff984 */ /* 0x000fe20000000800 */
[----:B------:R-:W-:Y:S01]  /*2ff0*/  @!PT LDS RZ, [RZ] ;  /* 0x00000000fffff984 */ /* 0x000fe20000000800 */
[----:B------:R-:W-:Y:S01]  /*3000*/  @!PT LDS RZ, [RZ] ;  /* 0x00000000fffff984 */ /* 0x000fe20000000800 */
[----:B------:R2:W-:Y:S06]  /*3010*/  MEMBAR.ALL.CTA ;  /* 0x0000000000007992 */ /* 0x0005ec0000008000 */
[----:B--2---:R-:W2:Y:S02]  /*3020*/  FENCE.VIEW.ASYNC.S ;  /* 0x00000000000073c6 */ /* 0x004ea40000000000 */
[----:B--2---:R2:W-:Y:S01]  /*3030*/  SYNCS.ARRIVE.TRANS64.RED.A1T0 RZ, [R3+URZ], RZ ;  /* 0x000000ff03ff79a7 */ /* 0x0045e200081004ff */
[----:B------:R2:W3:Y:S01]  /*3040*/  @P0 SYNCS.PHASECHK.TRANS64.TRYWAIT P2, [UR6], R2 ;  /* 0x00000002ff0005a7 */ /* 0x0004e20008041106 */
[----:B------:R-:W-:Y:S01]  /*3050*/  ULEA.HI UR6, UR15, UR15, URZ, 0x1 ;  /* 0x0000000f0f067291 */ /* 0x000fe2000f8f08ff */
[----:B-1----:R-:W-:-:S03]  /*3060*/  LOP3.LUT P1, RZ, R6, 0x1, RZ, 0xc0, !PT ;  /* 0x0000000106ff7812 */ /* 0x002fc6000782c0ff */
[----:B------:R-:W-:Y:S02]  /*3070*/  USHF.L.U32 UR8, UR6, 0x6, URZ ;  /* 0x0000000606087899 */ /* 0x000fe400080006ff */
[----:B------:R-:W-:Y:S02]  /*3080*/  ULOP3.LUT UR6, UR6, 0xffe, URZ, 0xc0, !UPT ;  /* 0x00000ffe06067892 */ /* 0x000fe4000f8ec0ff */
[----:B------:R-:W-:Y:S02]  /*3090*/  ULOP3.LUT UR8, UR8, 0xffffff80, URZ, 0xc0, !UPT ;  /* 0xffffff8008087892 */ /* 0x000fe4000f8ec0ff */
[----:B------:R-:W-:Y:S02]  /*30a0*/  UIADD3 UR6, UPT, UPT, -UR6, UR15, URZ ;  /* 0x0000000f06067290 */ /* 0x000fe4000fffe1ff */
[----:B------:R-:W-:Y:S01]  /*30b0*/  UIADD3 UR8, UPT, UPT, UR16, UR8, URZ ;  /* 0x0000000810087290 */ /* 0x000fe2000fffe0ff */
[----:B------:R-:W1:Y:S03]  /*30c0*/  SYNCS.PHASECHK.TRANS64.TRYWAIT P0, [UR7+0xb0], R0 ;  /* 0x0000b000ff0075a7 */ /* 0x000e660008001107 */
[----:B------:R-:W-:Y:S01]  /*30d0*/  ULEA UR8, UR6, UR8, 0x14 ;  /* 0x0000000806087291 */ /* 0x000fe2000f8ea0ff */
[----:B-123--:R-:W-:Y:S11]  /*30e0*/  @!P0 BRA `(.L_x_54) ;  /* 0x0000004400388947 */ /* 0x00eff60003800000 */
.L_x_122:
[----:B------:R-:W-:Y:S01]  /*30f0*/  IADD3 R10, PT, PT, R10, 0x1, RZ ;  /* 0x000000010a0a7810 */ /* 0x000fe20007ffe0ff */
[----:B------:R-:W-:Y:S06]  /*3100*/  BRA.U !UP3, `(.L_x_55) ;  /* 0x000000010bc07547 */ /* 0x000fec000b800000 */
[----:B------:R-:W-:Y:S01]  /*3110*/  UPLOP3.LUT UP4, UPT, UPT, UPT, UPT, 0x40, 0x4 ;  /* 0x000000000004789c */ /* 0x000fe20003f8e870 */
[----:B------:R-:W-:Y:S01]  /*3120*/  UMOV UR13, UR9 ;  /* 0x00000009000d7c82 */ /* 0x000fe20008000000 */
[----:B------:R-:W-:Y:S01]  /*3130*/  UMOV UR12, UR4 ;  /* 0x00000004000c7c82 */ /* 0x000fe20008000000 */
[----:B------:R-:W-:-:S08]  /*3140*/  UMOV UR17, UR14 ;  /* 0x0000000e00117c82 */ /* 0x000fd00008000000 */
.L_x_58:
[----:B------:R-:W-:Y:S02]  /*3150*/  UIADD3 UR13, UPT, UPT, UR13, 0x1, URZ ;  /* 0x000000010d0d7890 */ /* 0x000fe4000fffe0ff */
[----:B--2---:R-:W-:Y:S02]  /*3160*/  ULEA UR6, UR17, UR5, 0x3 ;  /* 0x0000000511067291 */ /* 0x004fe4000f8e18ff */
[----:B------:R-:W-:Y:S01]  /*3170*/  UISETP.NE.AND UP0, UPT, UR13, URZ, UPT ;  /* 0x000000ff0d00728c */ /* 0x000fe2000bf05270 */
[----:B---3--:R-:W-:Y:S10]  /*3180*/  @P2 BRA `(.L_x_56) ;  /* 0x00000000000c2947 */ /* 0x008ff40003800000 */
[----:B-1----:R-:W-:Y:S04]  /*3190*/  SHF.L.U32 R3, R8, 0x1f, RZ ;  /* 0x0000001f08037819 */ /* 0x002fe800000006ff */
[----:B------:R-:W1:Y:S02]  /*31a0*/  SYNCS.PHASECHK.TRANS64.TRYWAIT P0, [UR6], R3 ;  /* 0x00000003ff0075a7 */ /* 0x000e640008001106 */
[----:B-1----:R-:W-:Y:S05]  /*31b0*/  @!P0 BRA `(.L_x_57) ;  /* 0x00000044001c8947 */ /* 0x002fea0003800000 */
.L_x_56:
[----:B------:R-:W-:Y:S01]  /*31c0*/  UISETP.NE.AND UP1, UPT, UR12, 0x1, UPT ;  /* 0x000000010c00788c */ /* 0x000fe2000bf25270 */
[----:B------:R-:W-:Y:S01]  /*31d0*/  PLOP3.LUT P2, PT, PT, PT, PT, 0x80, 0x8 ;  /* 0x000000000008781c */ /* 0x000fe20003f4f070 */
[----:B------:R-:W-:Y:S02]  /*31e0*/  UIADD3 UR14, UPT, UPT, UR17, 0x1, URZ ;  /* 0x00000001110e7890 */ /* 0x000fe4000fffe0ff */
[----:B------:R-:W-:Y:S02]  /*31f0*/  ULEA UR28, UR17, UR11, 0xa ;  /* 0x0000000b111c7291 */ /* 0x000fe4000f8e50ff */
[----:B------:R-:W-:Y:S01]  /*3200*/  UISETP.NE.AND UP2, UPT, UR14, 0x4, UPT ;  /* 0x000000040e00788c */ /* 0x000fe2000bf45270 */
[----:B------:R-:W-:Y:S01]  /*3210*/  PLOP3.LUT P0, PT, PT, PT, UP1, 0x80, 0x8 ;  /* 0x000000000008781c */ /* 0x000fe20003f0f018 */
[----:B------:R-:W-:Y:S02]  /*3220*/  UIADD3 UR40, UPT, UPT, UR28, 0x2, URZ ;  /* 0x000000021c287890 */ /* 0x000fe4000fffe0ff */
[----:B------:R-:W-:Y:S02]  /*3230*/  USEL UR27, URZ, 0x1, UP2 ;  /* 0x00000001ff1b7887 */ /* 0x000fe40009000000 */
[----:B------:R-:W-:Y:S02]  /*3240*/  USEL UR14, UR14, URZ, UP2 ;  /* 0x000000ff0e0e7287 */ /* 0x000fe40009000000 */
[----:B------:R-:W-:Y:S02]  /*3250*/  UIADD3 UR36, UPT, UPT, UR28, 0x4, URZ ;  /* 0x000000041c247890 */ /* 0x000fe4000fffe0ff */
[----:B------:R-:W-:Y:S01]  /*3260*/  @UP1 ULEA UR26, UR14, UR5, 0x3 ;  /* 0x000000050e1a1291 */ /* 0x000fe2000f8e18ff */
[----:B------:R-:W-:Y:S01]  /*3270*/  LOP3.LUT R8, R8, UR27, RZ, 0x3c, !PT ;  /* 0x0000001b08087c12 */ /* 0x000fe2000f8e3cff */
[----:B------:R-:W-:Y:S02]  /*3280*/  UIADD3 UR32, UPT, UPT, UR28, 0x6, URZ ;  /* 0x000000061c207890 */ /* 0x000fe4000fffe0ff */
[----:B------:R-:W-:Y:S01]  /*3290*/  UIADD3 UR6, UPT, UPT, UR6, 0x20, URZ ;  /* 0x0000002006067890 */ /* 0x000fe2000fffe0ff */
[----:B-1----:R-:W-:Y:S01]  /*32a0*/  @P0 SHF.L.U32 R0, R8, 0x1f, RZ ;  /* 0x0000001f08000819 */ /* 0x002fe200000006ff */
[----:B------:R-:W-:Y:S01]  /*32b0*/  UIADD3 UR12, UPT, UPT, UR12, -0x1, URZ ;  /* 0xffffffff0c0c7890 */ /* 0x000fe2000fffe0ff */
[----:B------:R-:W-:Y:S02]  /*32c0*/  UMOV UR29, 0x40004040 ;  /* 0x40004040001d7882 */ /* 0x000fe40000000000 */
[----:B------:R2:W3:Y:S01]  /*32d0*/  @P0 SYNCS.PHASECHK.TRANS64.TRYWAIT P2, [UR26], R0 ;  /* 0x00000000ff0005a7 */ /* 0x0004e2000804111a */
[----:B------:R-:W-:Y:S01]  /*32e0*/  ULEA UR26, UR17, UR10, 0x9 ;  /* 0x0000000a111a7291 */ /* 0x000fe2000f8e48ff */
[----:B------:R-:W-:Y:S01]  /*32f0*/  UMOV UR27, 0x40004040 ;  /* 0x40004040001b7882 */ /* 0x000fe20000000000 */
[----:B------:R-:W-:Y:S02]  /*3300*/  UMOV UR41, 0x40004040 ;  /* 0x4000404000297882 */ /* 0x000fe40000000000 */
[----:B------:R-:W-:Y:S02]  /*3310*/  UIADD3 UR38, UPT, UPT, UR26, 0x2, URZ ;  /* 0x000000021a267890 */ /* 0x000fe4000fffe0ff */
[----:B------:R-:W-:Y:S02]  /*3320*/  UIADD3 UR34, UPT, UPT, UR26, 0x4, URZ ;  /* 0x000000041a227890 */ /* 0x000fe4000fffe0ff */
[----:B------:R-:W-:Y:S01]  /*3330*/  UIADD3 UR30, UPT, UPT, UR26, 0x6, URZ ;  /* 0x000000061a1e7890 */ /* 0x000fe2000fffe0ff */
[----:B------:R2:W-:Y:S01]  /*3340*/  UTCQMMA gdesc[UR26], gdesc[UR28], tmem[UR8], tmem[UR24], idesc[UR25], UP4 ;  /* 0x00ff181c1a0075ea */ /* 0x0005e2000a000308 */
[----:B------:R-:W-:Y:S01]  /*3350*/  UPLOP3.LUT UP4, UPT, UPT, UPT, UPT, 0x80, 0x8 ;  /* 0x000000000008789c */ /* 0x000fe20003f8f070 */
[----:B------:R-:W-:Y:S01]  /*3360*/  UMOV UR39, 0x40004040 ;  /* 0x4000404000277882 */ /* 0x000fe20000000000 */
[----:B------:R-:W-:Y:S01]  /*3370*/  UMOV UR37, 0x40004040 ;  /* 0x4000404000257882 */ /* 0x000fe20000000000 */
[----:B------:R2:W-:Y:S01]  /*3380*/  UTCQMMA gdesc[UR38], gdesc[UR40], tmem[UR8], tmem[UR22], idesc[UR23], UPT ;  /* 0x00ff1628260075ea */ /* 0x0005e2000b800308 */
[----:B------:R-:W-:Y:S01]  /*3390*/  UMOV UR35, 0x40004040 ;  /* 0x4000404000237882 */ /* 0x000fe20000000000 */
[----:B------:R-:W-:Y:S01]  /*33a0*/  UMOV UR33, 0x40004040 ;  /* 0x4000404000217882 */ /* 0x000fe20000000000 */
[----:B------:R-:W-:Y:S01]  /*33b0*/  UMOV UR31, 0x40004040 ;  /* 0x40004040001f7882 */ /* 0x000fe20000000000 */
[----:B------:R2:W-:Y:S01]  /*33c0*/  UTCQMMA gdesc[UR34], gdesc[UR36], tmem[UR8], tmem[UR20], idesc[UR21], UPT ;  /* 0x00ff1424220075ea */ /* 0x0005e2000b800308 */
[----:B------:R2:W-:Y:S01]  /*33d0*/  UTCQMMA gdesc[UR30], gdesc[UR32], tmem[UR8], tmem[UR18], idesc[UR19], UPT ;  /* 0x00ff12201e0075ea */ /* 0x0005e2000b800308 */
[----:B------:R2:W-:Y:S01]  /*33e0*/  UTCBAR [UR6], URZ ;  /* 0x000000ff060073e9 */ /* 0x0005e200080000ff */
[----:B------:R-:W-:Y:S01]  /*33f0*/  UMOV UR17, UR14 ;  /* 0x0000000e00117c82 */ /* 0x000fe20008000000 */
[----:B------:R-:W-:Y:S05]  /*3400*/  BRA.U UP0, `(.L_x_58) ;  /* 0xfffffffd00507547 */ /* 0x000fea000b83ffff */
.L_x_55:
[----:B------:R-:W-:Y:S01]  /*3410*/  UIADD3 UR15, UPT, UPT, UR15, 0x1, URZ ;  /* 0x000000010f0f7890 */ /* 0x000fe2000fffe0ff */
[C---:B------:R-:W-:Y:S01]  /*3420*/  ISETP.NE.AND P0, PT, R10.reuse, 0x2, PT ;  /* 0x000000020a00780c */ /* 0x040fe20003f05270 */
[----:B------:R-:W-:Y:S02]  /*3430*/  UIADD3 UR7, UPT, UPT, UR7, 0x90, URZ ;  /* 0x0000009007077890 */ /* 0x000fe4000fffe0ff */
[----:B------:R-:W-:Y:S01]  /*3440*/  UISETP.NE.AND UP0, UPT, UR15, 0x4, UPT ;  /* 0x000000040f00788c */ /* 0x000fe2000bf05270 */
[----:B-12---:R-:W-:Y:S02]  /*3450*/  SEL R0, RZ, 0x1, P0 ;  /* 0x00000001ff007807 */ /* 0x006fe40000000000 */
[----:B------:R-:W-:Y:S01]  /*3460*/  SEL R10, R10, RZ, P0 ;  /* 0x000000ff0a0a7207 */ /* 0x000fe20000000000 */
[----:B------:R-:W-:Y:S01]  /*3470*/  USEL UR6, URZ, 0x1, UP0 ;  /* 0x00000001ff067887 */ /* 0x000fe20008000000 */
[----:B------:R-:W-:Y:S01]  /*3480*/  LOP3.LUT R9, R9, R0, RZ, 0x3c, !PT ;  /* 0x0000000009097212 */ /* 0x000fe200078e3cff */
[----:B------:R-:W-:Y:S01]  /*3490*/  USEL UR15, UR15, URZ, UP0 ;  /* 0x000000ff0f0f7287 */ /* 0x000fe20008000000 */
[----:B------:R1:W-:Y:S03]  /*34a0*/  UTCBAR [UR7], URZ ;  /* 0x000000ff070073e9 */ /* 0x0003e600080000ff */
[----:B------:R-:W-:Y:S01]  /*34b0*/  LOP3.LUT R11, R11, UR6, RZ, 0x3c, !PT ;  /* 0x000000060b0b7c12 */ /* 0x000fe2000f8e3cff */
[----:B------:R-:W-:Y:S07]  /*34c0*/  @P1 BRA `(.L_x_59) ;  /* 0xfffffff800881947 */ /* 0x000fee000383ffff */
[----:B------:R-:W2:Y:S01]  /*34d0*/  S2UR UR4, SR_CgaCtaId ;  /* 0x00000000000479c3 */ /* 0x000ea20000008800 */
[----:B------:R-:W-:Y:S01]  /*34e0*/  ELECT P0, URZ, PT ;  /* 0x0000000000ff782f */ /* 0x000fe20003800000 */
[----:B------:R-:W-:Y:S01]  /*34f0*/  IMAD.MOV.U32 R0, RZ, RZ, 0x1 ;  /* 0x00000001ff007424 */ /* 0x000fe200078e00ff */
[----:B------:R-:W-:Y:S01]  /*3500*/  UIADD3 UR5, UPT, UPT, UR5, 0xb0, URZ ;  /* 0x000000b005057890 */ /* 0x000fe2000fffe0ff */
[----:B------:R-:W-:Y:S01]  /*3510*/  SHF.L.U32 R3, R11, 0x1f, RZ ;  /* 0x0000001f0b037819 */ /* 0x000fe200000006ff */
[----:B------:R-:W-:-:S03]  /*3520*/  UMOV UR6, 0x40 ;  /* 0x0000004000067882 */ /* 0x000fc60000000000 */
[----:B------:R-:W-:Y:S01]  /*3530*/  UVIRTCOUNT.DEALLOC.SMPOOL 0x80 ;  /* 0x000000800000784c */ /* 0x000fe20000000000 */
[----:B--2---:R-:W-:Y:S02]  /*3540*/  ULEA UR4, UR4, UR6, 0x18 ;  /* 0x0000000604047291 */ /* 0x004fe4000f8ec0ff */
[----:B------:R-:W-:-:S07]  /*3550*/  ULEA UR6, UR15, UR5, 0x3 ;  /* 0x000000050f067291 */ /* 0x000fce000f8e18ff */
[----:B------:R2:W-:Y:S02]  /*3560*/  @P0 STS.U8 [UR4+0x1c], R0 ;  /* 0x00001c00ff000988 */ /* 0x0005e40008000004 */
[----:B------:R-:W4:Y:S02]  /*3570*/  SYNCS.PHASECHK.TRANS64.TRYWAIT P0, [UR6], R3 ;  /* 0x00000003ff0075a7 */ /* 0x000f240008001106 */
[----:B--2-4-:R-:W-:Y:S05]  /*3580*/  @!P0 BRA `(.L_x_60) ;  /* 0x0000004000408947 */ /* 0x014fea0003800000 */
.L_x_125:
[----:B-1----:R-:W-:-:S04]  /*3590*/  UIADD3 UR7, UPT, UPT, UR15, 0x1, URZ ;  /* 0x000000010f077890 */ /* 0x002fc8000fffe0ff */
[----:B------:R-:W-:-:S04]  /*35a0*/  UISETP.NE.AND UP0, UPT, UR7, 0x4, UPT ;  /* 0x000000040700788c */ /* 0x000fc8000bf05270 */
[----:B------:R-:W-:Y:S02]  /*35b0*/  USEL UR8, URZ, 0x1, UP0 ;  /* 0x00000001ff087887 */ /* 0x000fe40008000000 */
[----:B------:R-:W-:-:S04]  /*35c0*/  USEL UR7, UR7, URZ, UP0 ;  /* 0x000000ff07077287 */ /* 0x000fc80008000000 */
[----:B------:R-:W-:Y:S01]  /*35d0*/  ULEA UR6, UR7, UR5, 0x3 ;  /* 0x0000000507067291 */ /* 0x000fe2000f8e18ff */
[----:B------:R-:W-:-:S04]  /*35e0*/  LOP3.LUT R2, R11, UR8, RZ, 0x3c, !PT ;  /* 0x000000080b027c12 */ /* 0x000fc8000f8e3cff */
[----:B--2---:R-:W-:-:S04]  /*35f0*/  SHF.L.U32 R3, R2, 0x1f, RZ ;  /* 0x0000001f02037819 */ /* 0x004fc800000006ff */
[----:B------:R-:W1:Y:S02]  /*3600*/  SYNCS.PHASECHK.TRANS64.TRYWAIT P0, [UR6], R3 ;  /* 0x00000003ff0075a7 */ /* 0x000e640008001106 */
[----:B-1----:R-:W-:Y:S05]  /*3610*/  @!P0 BRA `(.L_x_61) ;  /* 0x0000004000348947 */ /* 0x002fea0003800000 */
.L_x_127:
        /* <DEDUP_REMOVED lines=9> */
.L_x_129:
[----:B------:R-:W-:-:S04]  /*36b0*/  UIADD3 UR7, UPT, UPT, UR7, 0x1, URZ ;  /* 0x0000000107077890 */ /* 0x000fc8000fffe0ff */
[----:B------:R-:W-:-:S04]  /*36c0*/  UISETP.NE.AND UP0, UPT, UR7, 0x4, UPT ;  /* 0x000000040700788c */ /* 0x000fc8000bf05270 */
[----:B------:R-:W-:Y:S02]  /*36d0*/  USEL UR6, URZ, 0x1, UP0 ;  /* 0x00000001ff067887 */ /* 0x000fe40008000000 */
[----:B------:R-:W-:-:S04]  /*36e0*/  USEL UR7, UR7, URZ, UP0 ;  /* 0x000000ff07077287 */ /* 0x000fc80008000000 */
[----:B------:R-:W-:Y:S01]  /*36f0*/  ULEA UR7, UR7, UR5, 0x3 ;  /* 0x0000000507077291 */ /* 0x000fe2000f8e18ff */
[----:B-1----:R-:W-:-:S04]  /*3700*/  LOP3.LUT R3, R2, UR6, RZ, 0x3c, !PT ;  /* 0x0000000602037c12 */ /* 0x002fc8000f8e3cff */
[----:B------:R-:W-:-:S04]  /*3710*/  SHF.L.U32 R3, R3, 0x1f, RZ ;  /* 0x0000001f03037819 */ /* 0x000fc800000006ff */
[----:B------:R-:W1:Y:S02]  /*3720*/  SYNCS.PHASECHK.TRANS64.TRYWAIT P0, [UR7], R3 ;  /* 0x00000003ff0075a7 */ /* 0x000e640008001107 */
[----:B-1----:R-:W-:Y:S05]  /*3730*/  @!P0 BRA `(.L_x_63) ;  /* 0x00000040001c8947 */ /* 0x002fea0003800000 */
.L_x_131:
[----:B------:R-:W-:Y:S01]  /*3740*/  NOP ;  /* 0x0000000000007918 */ /* 0x000fe20000000000 */
[----:B-1----:R-:W1:Y:S01]  /*3750*/  LDS R0, [UR4+0x14] ;  /* 0x00001404ff007984 */ /* 0x002e620008000800 */
[----:B------:R-:W-:Y:S01]  /*3760*/  ULOP3.LUT UR6, UR16, 0xffff, URZ, 0xc0, !UPT ;  /* 0x0000ffff10067892 */ /* 0x000fe2000f8ec0ff */
[----:B------:R-:W-:Y:S01]  /*3770*/  UMOV UR8, 0xffff ;  /* 0x0000ffff00087882 */ /* 0x000fe20000000000 */
[----:B------:R-:W-:Y:S02]  /*3780*/  UMOV UR5, 0x1 ;  /* 0x0000000100057882 */ /* 0x000fe40000000000 */
[----:B------:R-:W-:-:S04]  /*3790*/  USHF.R.U32.HI UR6, URZ, 0x5, UR6 ;  /* 0x00000005ff067899 */ /* 0x000fc80008011606 */
[----:B------:R-:W-:Y:S02]  /*37a0*/  USHF.L.U32 UR8, UR8, UR6, URZ ;  /* 0x0000000608087299 */ /* 0x000fe400080006ff */
[----:B------:R-:W-:-:S04]  /*37b0*/  USHF.L.U32 UR5, UR5, UR6, URZ ;  /* 0x0000000605057299 */ /* 0x000fc800080006ff */
[----:B-1----:R-:W-:-:S04]  /*37c0*/  LOP3.LUT R0, R0, UR8, RZ, 0xc0, !PT ;  /* 0x0000000800007c12 */ /* 0x002fc8000f8ec0ff */
[----:B------:R-:W-:-:S13]  /*37d0*/  ISETP.NE.AND P0, PT, R0, UR8, PT ;  /* 0x0000000800007c0c */ /* 0x000fda000bf05270 */
[----:B------:R-:W-:Y:S05]  /*37e0*/  @P0 BRA `(.L_x_64) ;  /* 0x0000000000580947 */ /* 0x000fea0003800000 */
[----:B------:R-:W1:Y:S02]  /*37f0*/  LDS R0, [UR4+0x18] ;  /* 0x00001804ff007984 */ /* 0x000e640008000800 */
[----:B-1----:R-:W-:-:S04]  /*3800*/  LOP3.LUT R0, R0, UR5, RZ, 0xc0, !PT ;  /* 0x0000000500007c12 */ /* 0x002fc8000f8ec0ff */
[----:B------:R-:W-:-:S13]  /*3810*/  ISETP.NE.AND P0, PT, R0, UR5, PT ;  /* 0x0000000500007c0c */ /* 0x000fda000bf05270 */
[----:B------:R-:W-:Y:S05]  /*3820*/  @P0 BRA `(.L_x_65) ;  /* 0x00000000003c0947 */ /* 0x000fea0003800000 */
[----:B------:R-:W1:Y:S01]  /*3830*/  S2R R2, SR_LANEID ;  /* 0x0000000000027919 */ /* 0x000e620000000000 */
[----:B------:R-:W-:Y:S01]  /*3840*/  ULOP3.LUT UR8, URZ, UR8, URZ, 0x33, !UPT ;  /* 0x00000008ff087292 */ /* 0x000fe2000f8e33ff */
[----:B------:R-:W-:Y:S01]  /*3850*/  LOP3.LUT R4, RZ, UR5, RZ, 0x33, !PT ;  /* 0x00000005ff047c12 */ /* 0x000fe2000f8e33ff */
[----:B------:R-:W-:Y:S02]  /*3860*/  VOTEU.ANY UR7, UPT, PT ;  /* 0x0000000000077886 */ /* 0x000fe400038e0100 */
[----:B------:R-:W-:Y:S01]  /*3870*/  UFLO.U32 UR7, UR7 ;  /* 0x00000007000772bd */ /* 0x000fe200080e0000 */
[----:B------:R-:W2:Y:S01]  /*3880*/  REDUX UR5, R4 ;  /* 0x00000000040573c4 */ /* 0x000ea20000000000 */
[----:B------:R-:W-:-:S06]  /*3890*/  IMAD.U32 R0, RZ, RZ, UR8 ;  /* 0x00000008ff007e24 */ /* 0x000fcc000f8e00ff */
[----:B------:R4:W-:Y:S01]  /*38a0*/  UTCATOMSWS.AND URZ, UR8 ;  /* 0x0000000800ff79e3 */ /* 0x0009e20008000000 */
[----:B------:R-:W3:Y:S01]  /*38b0*/  REDUX UR6, R0 ;  /* 0x00000000000673c4 */ /* 0x000ee20000000000 */
[----:B-1----:R-:W-:Y:S01]  /*38c0*/  ISETP.EQ.U32.AND P0, PT, R2, UR7, PT ;  /* 0x0000000702007c0c */ /* 0x002fe2000bf02070 */
[----:B--2---:R-:W-:Y:S01]  /*38d0*/  IMAD.U32 R2, RZ, RZ, UR5 ;  /* 0x00000005ff027e24 */ /* 0x004fe2000f8e00ff */
[----:B---3--:R-:W-:-:S11]  /*38e0*/  MOV R3, UR6 ;  /* 0x0000000600037c02 */ /* 0x008fd60008000f00 */
[----:B------:R4:W-:Y:S04]  /*38f0*/  @P0 ATOMS.AND RZ, [UR4+0x14], R3 ;  /* 0x00001403ffff098c */ /* 0x0009e8000a800004 */
[----:B------:R4:W-:Y:S01]  /*3900*/  @P0 ATOMS.AND RZ, [UR4+0x18], R2 ;  /* 0x00001802ffff098c */ /* 0x0009e2000a800004 */
[----:B------:R-:W-:Y:S05]  /*3910*/  BRA `(.L_x_66) ;  /* 0x0000000000147947 */ /* 0x000fea0003800000 */
.L_x_65:
[----:B------:R-:W-:Y:S02]  /*3920*/  MOV R2, 0x3940 ;  /* 0x0000394000027802 */ /* 0x000fe40000000f00 */
[----:B---3-5:R-:W-:Y:S05]  /*3930*/  CALL.REL.NOINC `($__internal_0_$__cuda_sm10x_tcgen05_guardrail_trap_col_being_dealloced_not_returned_by_alloc) ;  /* 0x0000004000787944 */ /* 0x028fea0003c00000 */
[----:B------:R-:W-:Y:S05]  /*3940*/  BRA `(.L_x_66) ;  /* 0x0000000000087947 */ /* 0x000fea0003800000 */
.L_x_64:
[----:B------:R-:W-:Y:S02]  /*3950*/  MOV R2, 0x3970 ;  /* 0x0000397000027802 */ /* 0x000fe40000000f00 */
[----:B---3-5:R-:W-:Y:S05]  /*3960*/  CALL.REL.NOINC `($__internal_2_$__cuda_sm10x_tcgen05_guardrail_trap_unallocated_columns_being_dealloced) ;  /* 0x0000004000847944 */ /* 0x028fea0003c00000 */
.L_x_66:
[----:B------:R-:W-:Y:S01]  /*3970*/  NOP ;  /* 0x0000000000007918 */ /* 0x000fe20000000000 */
[----:B----4-:R-:W-:Y:S05]  /*3980*/  EXIT ;  /* 0x000000000000794d */ /* 0x010fea0003800000 */
.L_x_48:
[----:B------:R-:W-:-:S09]  /*3990*/  UISETP.NE.OR UP2, UPT, UR8, 0x3, !UP2 ;  /* 0x000000030800788c */ /* 0x000fd2000d745670 */
[----:B------:R-:W-:Y:S05]  /*39a0*/  BRA.U UP2, `(.L_x_67) ;  /* 0x0000000d02407547 */ /* 0x000fea000b800000 */
[----:B------:R-:W1:Y:S01]  /*39b0*/  LDC R0, c[0x0][0xb30] ;  /* 0x0002cc00ff007b82 */ /* 0x000e620000000800 */
[----:B------:R-:W2:Y:S01]  /*39c0*/  LDCU.64 UR8, c[0x0][0x888] ;  /* 0x00011100ff0877ac */ /* 0x000ea20008000a00 */
[----:B------:R-:W-:Y:S02]  /*39d0*/  HFMA2 R29, -RZ, RZ, 0, 0 ;  /* 0x00000000ff1d7431 */ /* 0x000fe400000001ff */
[----:B------:R-:W-:Y:S01]  /*39e0*/  IMAD.MOV.U32 R31, RZ, RZ, 0x1 ;  /* 0x00000001ff1f7424 */ /* 0x000fe200078e00ff */
[----:B------:R-:W-:Y:S01]  /*39f0*/  MOV R23, 0x1000 ;  /* 0x0000100000177802 */ /* 0x000fe20000000f00 */
[----:B------:R-:W4:Y:S01]  /*3a00*/  LDCU.64 UR4, c[0x0][0x890] ;  /* 0x00011200ff0477ac */ /* 0x000f220008000a00 */
[----:B------:R-:W-:Y:S01]  /*3a10*/  IMAD.MOV.U32 R30, RZ, RZ, RZ ;  /* 0x000000ffff1e7224 */ /* 0x000fe200078e00ff */
[----:B------:R-:W3:Y:S01]  /*3a20*/  LDC R19, c[0x0][0x370] ;  /* 0x0000dc00ff137b82 */ /* 0x000ee20000000800 */
[----:B------:R-:W-:Y:S01]  /*3a30*/  UMOV UR7, 0x400 ;  /* 0x0000040000077882 */ /* 0x000fe20000000000 */
[----:B------:R-:W-:-:S02]  /*3a40*/  UPLOP3.LUT UP1, UPT, UPT, UPT, UPT, 0x40, 0x4 ;  /* 0x000000000004789c */ /* 0x000fc40003f2e870 */
[----:B------:R-:W-:-:S04]  /*3a50*/  ULEA UR7, UR37, UR7, 0x18 ;  /* 0x0000000725077291 */ /* 0x000fc8000f8ec0ff */
[----:B------:R-:W3:Y:S01]  /*3a60*/  LDC R2, c[0x0][0xb0c] ;  /* 0x0002c300ff027b82 */ /* 0x000ee20000000800 */
[----:B------:R-:W-:Y:S02]  /*3a70*/  UIADD3 UR13, UPT, UPT, UR7, 0x48, URZ ;  /* 0x00000048070d7890 */ /* 0x000fe4000fffe0ff */
[----:B--2---:R-:W-:Y:S02]  /*3a80*/  UISETP.NE.U32.AND UP2, UPT, UR8, URZ, UPT ;  /* 0x000000ff0800728c */ /* 0x004fe4000bf45070 */
[----:B------:R-:W-:Y:S02]  /*3a90*/  UIADD3 UR17, UPT, UPT, UR7, 0x40, URZ ;  /* 0x0000004007117890 */ /* 0x000fe4000fffe0ff */
[----:B----4-:R-:W-:Y:S01]  /*3aa0*/  UISETP.NE.U32.AND UP3, UPT, UR4, URZ, UPT ;  /* 0x000000ff0400728c */ /* 0x010fe2000bf65070 */
[----:B------:R-:W2:Y:S01]  /*3ab0*/  LDC R18, c[0x0][0xb20] ;  /* 0x0002c800ff127b82 */ /* 0x000ea20000000800 */
[----:B-1----:R-:W-:Y:S01]  /*3ac0*/  ISETP.NE.AND P1, PT, R0, 0x1, PT ;  /* 0x000000010000780c */ /* 0x002fe20003f25270 */
[----:B------:R-:W-:-:S02]  /*3ad0*/  UISETP.NE.AND.EX UP2, UPT, UR9, URZ, UPT, UP2 ;  /* 0x000000ff0900728c */ /* 0x000fc4000bf45320 */
[----:B------:R-:W-:Y:S02]  /*3ae0*/  UPRMT UR13, UR37, 0x654, UR13 ;  /* 0x00000654250d7896 */ /* 0x000fe4000800000d */
[----:B------:R-:W-:Y:S02]  /*3af0*/  UISETP.NE.AND.EX UP3, UPT, UR5, URZ, UPT, UP3 ;  /* 0x000000ff0500728c */ /* 0x000fe4000bf65330 */
[----:B------:R-:W1:Y:S08]  /*3b00*/  LDC.64 R32, c[0x0][0x348] ;  /* 0x0000d200ff207b82 */ /* 0x000e700000000a00 */
[----:B------:R-:W4:Y:S08]  /*3b10*/  LDC.64 R16, c[0x0][0xb10] ;  /* 0x0002c400ff107b82 */ /* 0x000f300000000a00 */
[----:B------:R-:W1:Y:S08]  /*3b20*/  LDC.64 R6, c[0x0][0xb18] ;  /* 0x0002c600ff067b82 */ /* 0x000e700000000a00 */
[----:B------:R-:W1:Y:S08]  /*3b30*/  LDC.64 R4, c[0x0][0xb28] ;  /* 0x0002ca00ff047b82 */ /* 0x000e700000000a00 */
[----:B--23--:R-:W1:Y:S02]  /*3b40*/  LDC R22, c[0x0][0x374] ;  /* 0x0000dd00ff167b82 */ /* 0x00ce640000000800 */
.L_x_76:
[C---:B------:R-:W-:Y:S02]  /*3b50*/  LEA R0, R30.reuse, UR7, 0x3 ;  /* 0x000000071e007c11 */ /* 0x040fe4000f8e18ff */
[----:B------:R-:W-:Y:S02]  /*3b60*/  SHF.L.U32 R3, R29, 0x1f, RZ ;  /* 0x0000001f1d037819 */ /* 0x000fe400000006ff */
[----:B------:R-:W-:Y:S02]  /*3b70*/  LEA R24, R30, UR7, 0x4 ;  /* 0x000000071e187c11 */ /* 0x000fe4000f8e20ff */
[----:B--2---:R-:W2:Y:S02]  /*3b80*/  SYNCS.PHASECHK.TRANS64.TRYWAIT P0, [R0+URZ+0x70], R3 ;  /* 0x00007003000075a7 */ /* 0x004ea400080011ff */
[----:B--2---:R-:W-:Y:S05]  /*3b90*/  @!P0 BRA `(.L_x_68) ;  /* 0x0000003c001c8947 */ /* 0x004fea0003800000 */
.L_x_132:
[----:B------:R-:W-:Y:S01]  /*3ba0*/  ISETP.GE.AND P0, PT, R40, 0x1, PT ;  /* 0x000000012800780c */ /* 0x000fe20003f06270 */
[----:B------:R-:W3:Y:S01]  /*3bb0*/  LDS.128 R24, [R24+0x100] ;  /* 0x0001000018187984 */ /* 0x000ee20000000c00 */
[----:B--2---:R-:W-:Y:S01]  /*3bc0*/  VIADD R0, R0, 0x80 ;  /* 0x0000008000007836 */ /* 0x004fe20000000000 */
[----:B------:R-:W-:Y:S01]  /*3bd0*/  @!PT LDS RZ, [RZ] ;  /* 0x00000000fffff984 */ /* 0x000fe20000000800 */
[----:B------:R-:W-:Y:S01]  /*3be0*/  @!PT LDS RZ, [RZ] ;  /* 0x00000000fffff984 */ /* 0x000fe20000000800 */
[----:B------:R-:W-:Y:S01]  /*3bf0*/  @!PT LDS RZ, [RZ] ;  /* 0x00000000fffff984 */ /* 0x000fe20000000800 */
[----:B------:R-:W-:Y:S01]  /*3c00*/  @!PT LDS RZ, [RZ] ;  /* 0x00000000fffff984 */ /* 0x000fe20000000800 */
[----:B------:R2:W-:Y:S06]  /*3c10*/  MEMBAR.ALL.CTA ;  /* 0x0000000000007992 */ /* 0x0005ec0000008000 */
[----:B--2---:R-:W2:Y:S01]  /*3c20*/  FENCE.VIEW.ASYNC.S ;  /* 0x00000000000073c6 */ /* 0x004ea20000000000 */
[----:B------:R-:W-:Y:S04]  /*3c30*/  PRMT R0, RZ, 0x654, R0 ;  /* 0x00000654ff007816 */ /* 0x000fe80000000000 */
[----:B--2---:R2:W-:Y:S01]  /*3c40*/  SYNCS.ARRIVE.TRANS64.RED.A1T0 RZ, [R0+URZ], RZ ;  /* 0x000000ff00ff79a7 */ /* 0x0045e200081004ff */
[----:B---3--:R-:W-:Y:S11]  /*3c50*/  LOP3.LUT P3, RZ, R26, 0x1, RZ, 0xc0, !PT ;  /* 0x000000011aff7812 */ /* 0x008ff6000786c0ff */
[----:B------:R-:W-:Y:S02]  /*3c60*/  @!UPT UIADD3 URZ, UPT, UPT, URZ, URZ, URZ ;  /* 0x000000fffffff290 */ /* 0x000fe4000fffe0ff */
[----:B------:R-:W-:Y:S02]  /*3c70*/  @P3 MOV R13, R24 ;  /* 0x00000018000d3202 */ /* 0x000fe40000000f00 */
[----:B------:R-:W-:Y:S01]  /*3c80*/  @P3 LOP3.LUT R8, R25, 0xffff, RZ, 0xc0, !PT ;  /* 0x0000ffff19083812 */ /* 0x000fe200078ec0ff */
[----:B--2---:R-:W-:Y:S06]  /*3c90*/  @!P0 BRA `(.L_x_69) ;  /* 0x0000000000a48947 */ /* 0x004fec0003800000 */
[----:B-1----:R-:W-:Y:S01]  /*3ca0*/  IMAD.HI.U32 R35, R22, R7, RZ ;  /* 0x0000000716237227 */ /* 0x002fe200078e00ff */
[----:B------:R-:W-:Y:S02]  /*3cb0*/  ISETP.NE.AND P0, PT, R6, 0x1, PT ;  /* 0x000000010600780c */ /* 0x000fe40003f05270 */
[----:B------:R-:W-:Y:S01]  /*3cc0*/  ISETP.NE.AND P2, PT, R40, 0x1, PT ;  /* 0x000000012800780c */ /* 0x000fe20003f45270 */
[----:B----4-:R-:W-:Y:S01]  /*3cd0*/  IMAD.HI.U32 R34, R19, R16, RZ ;  /* 0x0000001013227227 */ /* 0x010fe200078e00ff */
[----:B------:R-:W-:Y:S02]  /*3ce0*/  SHF.R.U32.HI R35, RZ, R18, R35 ;  /* 0x00000012ff237219 */ /* 0x000fe40000011623 */
[----:B------:R-:W-:Y:S01]  /*3cf0*/  ISETP.NE.AND P4, PT, R2, 0x1, PT ;  /* 0x000000010200780c */ /* 0x000fe20003f85270 */
[----:B------:R-:W-:Y:S01]  /*3d00*/  IMAD.HI.U32 R36, R13, R16, RZ ;  /* 0x000000100d247227 */ /* 0x000fe200078e00ff */
[----:B------:R-:W-:Y:S02]  /*3d10*/  SHF.R.U32.HI R34, RZ, R17, R34 ;  /* 0x00000011ff227219 */ /* 0x000fe40000011622 */
[----:B------:R-:W-:Y:S01]  /*3d20*/  SEL R3, R22, R35, !P0 ;  /* 0x0000002316037207 */ /* 0x000fe20004000000 */
[C---:B------:R-:W-:Y:S01]  /*3d30*/  IMAD.HI.U32 R35, R8.reuse, R7, RZ ;  /* 0x0000000708237227 */ /* 0x040fe200078e00ff */
[----:B------:R-:W-:Y:S02]  /*3d40*/  SEL R11, R19, R34, !P4 ;  /* 0x00000022130b7207 */ /* 0x000fe40006000000 */
[----:B------:R-:W-:Y:S01]  /*3d50*/  SHF.R.U32.HI R36, RZ, R17, R36 ;  /* 0x00000011ff247219 */ /* 0x000fe20000011624 */
[----:B------:R-:W-:Y:S01]  /*3d60*/  IMAD.HI.U32 R38, R3, R4, RZ ;  /* 0x0000000403267227 */ /* 0x000fe200078e00ff */
[----:B------:R-:W-:Y:S03]  /*3d70*/  SHF.R.U32.HI R35, RZ, R18, R35 ;  /* 0x00000012ff237219 */ /* 0x000fe60000011623 */
[----:B------:R-:W-:Y:S01]  /*3d80*/  IMAD.HI.U32 R34, R11, R4, RZ ;  /* 0x000000040b227227 */ /* 0x000fe200078e00ff */
[----:B------:R-:W-:Y:S02]  /*3d90*/  @P2 SHF.R.U32.HI R3, RZ, R5, R38 ;  /* 0x00000005ff032219 */ /* 0x000fe40000011626 */
[----:B------:R-:W-:Y:S02]  /*3da0*/  SEL R9, R8, R35, !P0 ;  /* 0x0000002308097207 */ /* 0x000fe40004000000 */
[----:B------:R-:W-:Y:S01]  /*3db0*/  @P2 SHF.R.U32.HI R11, RZ, R5, R34 ;  /* 0x00000005ff0b2219 */ /* 0x000fe20000011622 */
[C---:B------:R-:W-:Y:S01]  /*3dc0*/  IMAD R10, R40.reuse, R3, RZ ;  /* 0x00000003280a7224 */ /* 0x040fe200078e02ff */
[----:B------:R-:W-:Y:S01]  /*3dd0*/  SEL R3, R13, R36, !P4 ;  /* 0x000000240d037207 */ /* 0x000fe20006000000 */
[C---:B------:R-:W-:Y:S03]  /*3de0*/  IMAD.HI.U32 R14, R9.reuse, R4, RZ ;  /* 0x00000004090e7227 */ /* 0x040fe600078e00ff */
[----:B------:R-:W-:Y:S01]  /*3df0*/  ISETP.GE.AND P0, PT, R9, R10, PT ;  /* 0x0000000a0900720c */ /* 0x000fe20003f06270 */
[C---:B------:R-:W-:Y:S01]  /*3e00*/  IMAD R12, R40.reuse, R11, RZ ;  /* 0x0000000b280c7224 */ /* 0x040fe200078e02ff */
[-C--:B------:R-:W-:Y:S04]  /*3e10*/  SHF.R.U32.HI R14, RZ, R5.reuse, R14 ;  /* 0x00000005ff0e7219 */ /* 0x080fe8000001160e */
[----:B------:R-:W-:Y:S02]  /*3e20*/  ISETP.GE.OR P0, PT, R3, R12, P0 ;  /* 0x0000000c0300720c */ /* 0x000fe40000706670 */
[----:B------:R-:W-:Y:S05]  /*3e30*/  SEL R15, R9, R14, !P2 ;  /* 0x0000000e090f7207 */ /* 0x000fea0005000000 */
[----:B------:R-:W-:Y:S04]  /*3e40*/  IMAD.MOV R14, RZ, RZ, -R15 ;  /* 0x000000ffff0e7224 */ /* 0x000fe800078e0a0f */
[----:B------:R-:W-:Y:S02]  /*3e50*/  IMAD R14, R40, R14, R9 ;  /* 0x0000000e280e7224 */ /* 0x000fe400078e0209 */
[C---:B------:R-:W-:Y:S05]  /*3e60*/  @!P0 IMAD.HI.U32 R10, R3.reuse, R4, RZ ;  /* 0x00000004030a8227 */ /* 0x040fea00078e00ff */
[----:B------:R-:W-:Y:S04]  /*3e70*/  @!P0 SHF.R.U32.HI R10, RZ, R5, R10 ;  /* 0x00000005ff0a8219 */ /* 0x000fe8000001160a */
[----:B------:R-:W-:Y:S01]  /*3e80*/  @!P0 SEL R0, R3, R10, !P2 ;  /* 0x0000000a03008207 */ /* 0x000fe20005000000 */
[----:B------:R-:W-:Y:S03]  /*3e90*/  IMAD.MOV R10, RZ, RZ, -R3 ;  /* 0x000000ffff0a7224 */ /* 0x000fe600078e0a03 */
[----:B------:R-:W-:Y:S01]  /*3ea0*/  @!P0 IADD3 R15, PT, PT, R15, -R0, RZ ;  /* 0x800000000f0f8210 */ /* 0x000fe20007ffe0ff */
[----:B------:R-:W-:Y:S01]  /*3eb0*/  @!P0 IMAD R0, R11, R14, R0 ;  /* 0x0000000e0b008224 */ /* 0x000fe200078e0200 */
[----:B------:R-:W-:Y:S01]  /*3ec0*/  IADD3 R11, PT, PT, -R9, RZ, RZ ;  /* 0x000000ff090b7210 */ /* 0x000fe20007ffe1ff */
[----:B------:R-:W-:Y:S02]  /*3ed0*/  IMAD R13, R2, R10, R13 ;  /* 0x0000000a020d7224 */ /* 0x000fe400078e020d */
[----:B------:R-:W-:Y:S02]  /*3ee0*/  @!P0 IMAD R9, R15, R40, R3 ;  /* 0x000000280f098224 */ /* 0x000fe400078e0203 */
[----:B------:R-:W-:Y:S02]  /*3ef0*/  @!P0 IMAD.MOV.U32 R3, RZ, RZ, R0 ;  /* 0x000000ffff038224 */ /* 0x000fe400078e0000 */
[----:B------:R-:W-:Y:S02]  /*3f00*/  IMAD R8, R6, R11, R8 ;  /* 0x0000000b06087224 */ /* 0x000fe400078e0208 */
[----:B------:R-:W-:Y:S02]  /*3f10*/  IMAD R13, R3, R2, R13 ;  /* 0x00000002030d7224 */ /* 0x000fe400078e020d */
[----:B------:R-:W-:Y:S02]  /*3f20*/  IMAD R8, R9, R6, R8 ;  /* 0x0000000609087224 */ /* 0x000fe400078e0208 */
.L_x_69:
[----:B------:R-:W-:Y:S05]  /*3f30*/  BRA.U UP1, `(.L_x_70) ;  /* 0x0000000101107547 */ /* 0x000fea000b800000 */
[----:B------:R-:W-:Y:S04]  /*3f40*/  MOV R0, UR6 ;  /* 0x0000000600007c02 */ /* 0x000fe80008000f00 */
[----:B------:R-:W-:Y:S04]  /*3f50*/  SHF.L.U32 R3, R0, 0x1f, RZ ;  /* 0x0000001f00037819 */ /* 0x000fe800000006ff */
[----:B------:R-:W2:Y:S02]  /*3f60*/  SYNCS.PHASECHK.TRANS64.TRYWAIT P0, [UR7+0x68], R3 ;  /* 0x00006803ff0075a7 */ /* 0x000ea40008001107 */
[----:B--2---:R-:W-:Y:S05]  /*3f70*/  @!P0 BRA `(.L_x_71) ;  /* 0x0000003800388947 */ /* 0x004fea0003800000 */
.L_x_70:
[----:B------:R-:W-:Y:S02]  /*3f80*/  R2UR UR19, R21 ;  /* 0x00000000151372ca */ /* 0x000fe400000e0000 */
[----:B------:R-:W-:Y:S02]  /*3f90*/  R2UR UR18, R20 ;  /* 0x00000000141272ca */ /* 0x000fe400000e0000 */
[----:B------:R-:W-:Y:S02]  /*3fa0*/  ISETP.NE.U32.AND P2, PT, RZ, UR4, PT ;  /* 0x00000004ff007c0c */ /* 0x000fe4000bf45070 */
[----:B------:R-:W-:Y:S02]  /*3fb0*/  SHF.L.U32 R12, R31, 0x1f, RZ ;  /* 0x0000001f1f0c7819 */ /* 0x000fe400000006ff */
[----:B------:R-:W-:Y:S05]  /*3fc0*/  ISETP.NE.AND.EX P2, PT, RZ, UR5, PT, P2 ;  /* 0x00000005ff007c0c */ /* 0x000fea000bf45320 */
[----:B------:R-:W-:Y:S02]  /*3fd0*/  USHF.L.U32 UR19, UR19, 0x6, URZ ;  /* 0x0000000613137899 */ /* 0x000fe400080006ff */
[----:B------:R-:W-:Y:S01]  /*3fe0*/  USHF.L.U32 UR18, UR18, 0x7, URZ ;  /* 0x0000000712127899 */ /* 0x000fe200080006ff */
[----:B------:R-:W-:Y:S11]  /*3ff0*/  BRA.U !UP3, `(.L_x_72) ;  /* 0x000000010b347547 */ /* 0x000ff6000b800000 */
[----:B------:R-:W-:Y:S01]  /*4000*/  UPLOP3.LUT UP0, UPT, UPT, UPT, UP2, 0x80, 0x8 ;  /* 0x000000000008789c */ /* 0x000fe20003f0f020 */
[----:B--2---:R-:W-:Y:S02]  /*4010*/  HFMA2 R0, -RZ, RZ, 0, 5.9604644775390625e-08 ;  /* 0x00000001ff007431 */ /* 0x004fe400000001ff */
[----:B------:R-:W-:Y:S03]  /*4020*/  IMAD.MOV.U32 R95, RZ, RZ, 0x1 ;  /* 0x00000001ff5f7424 */ /* 0x000fe600078e00ff */
[----:B------:R-:W-:Y:S05]  /*4030*/  PLOP3.LUT P0, PT, PT, PT, UP0, 0x80, 0x8 ;  /* 0x000000000008781c */ /* 0x000fea0003f0f008 */
[----:B------:R-:W2:Y:S01]  /*4040*/  @UP0 LDCU.64 UR10, c[0x0][0x888] ;  /* 0x00011100ff0a07ac */ /* 0x000ea20008000a00 */
[----:B------:R-:W-:Y:S07]  /*4050*/  @UP0 UIMAD UR8, UR36, UR4, URZ ;  /* 0x00000004240802a4 */ /* 0x000fee000f8e02ff */
[----:B------:R-:W-:Y:S01]  /*4060*/  @!P0 PRMT R95, R0, 0x7610, R95 ;  /* 0x00007610005f8816 */ /* 0x000fe2000000005f */
[----:B--2---:R-:W-:Y:S03]  /*4070*/  @UP0 UIMAD.WIDE UR10, UR8, 0x4, UR10 ;  /* 0x00000004080a08a5 */ /* 0x004fe6000f8e020a */
[----:B------:R-:W2:Y:S03]  /*4080*/  @!UP0 LDCU UR8, c[0x0][0x880] ;  /* 0x00011000ff0887ac */ /* 0x000ea60008000800 */
[----:B------:R-:W-:Y:S01]  /*4090*/  IMAD.U32 R10, RZ, RZ, UR10 ;  /* 0x0000000aff0a7e24 */ /* 0x000fe2000f8e00ff */
[----:B------:R-:W-:Y:S05]  /*40a0*/  MOV R11, UR11 ;  /* 0x0000000b000b7c02 */ /* 0x000fea0008000f00 */
[----:B-----5:R3:W5:Y:S02]  /*40b0*/  @P0 LDG.E R49, desc[UR46][R10.64] ;  /* 0x0000002e0a310981 */ /* 0x020764000c1e1900 */
[----:B--23--:R-:W-:Y:S07]  /*40c0*/  @!P0 IMAD.U32 R49, RZ, RZ, UR8 ;  /* 0x00000008ff318e24 */ /* 0x00cfee000f8e00ff */
.L_x_72:
[----:B-----5:R-:W-:Y:S01]  /*40d0*/  @!P2 FSETP.EQ.AND P0, PT, R49, RZ, PT ;  /* 0x000000ff3100a20b */ /* 0x020fe20003f02000 */
[----:B------:R-:W-:Y:S01]  /*40e0*/  @!UPT UIADD3 URZ, UPT, UPT, URZ, URZ, URZ ;  /* 0x000000fffffff290 */ /* 0x000fe2000fffe0ff */
[----:B------:R-:W-:Y:S11]  /*40f0*/  @!P2 BRA `(.L_x_73) ;  /* 0x000000000014a947 */ /* 0x000ff60003800000 */
[----:B------:R-:W-:Y:S02]  /*4100*/  LOP3.LUT P2, RZ, R95, 0xff, RZ, 0xc0, !PT ;  /* 0x000000ff5fff7812 */ /* 0x000fe4000784c0ff */
[----:B------:R-:W-:Y:S04]  /*4110*/  PLOP3.LUT P0, PT, PT, PT, UP0, 0x80, 0x8 ;  /* 0x000000000008781c */ /* 0x000fe80003f0f008 */
[----:B------:R-:W-:Y:S07]  /*4120*/  PLOP3.LUT P0, PT, P0, PT, PT, 0x8, 0x80 ;  /* 0x000000000080781c */ /* 0x000fee000070e170 */
[----:B------:R-:W-:Y:S11]  /*4130*/  @P2 FSETP.EQ.AND P0, PT, R49, RZ, PT ;  /* 0x000000ff3100220b */ /* 0x000ff60003f02000 */
[----:B------:R-:W-:Y:S02]  /*4140*/  @!UPT UIADD3 URZ, UPT, UPT, URZ, URZ, URZ ;  /* 0x000000fffffff290 */ /* 0x000fe4000fffe0ff */
.L_x_73:
[----:B------:R-:W3:Y:S01]  /*4150*/  SYNCS.PHASECHK.TRANS64.TRYWAIT P2, [UR7+0x50], R12 ;  /* 0x0000500cff0075a7 */ /* 0x000ee20008041107 */
[----:B------:R-:W-:Y:S04]  /*4160*/  ELECT P4, URZ, PT ;  /* 0x0000000000ff782f */ /* 0x000fe80003880000 */
[----:B------:R-:W-:Y:S11]  /*4170*/  PLOP3.LUT P4, PT, P0, P4, PT, 0xf2, 0x2f ;  /* 0x00000000002f781c */ /* 0x000ff60000789e72 */
[----:B------:R-:W-:Y:S02]  /*4180*/  @!UPT UIADD3 URZ, UPT, UPT, URZ, URZ, URZ ;  /* 0x000000fffffff290 */ /* 0x000fe4000fffe0ff */
[----:B-1----:R-:W-:Y:S05]  /*4190*/  @!P4 IADD3 R21, P0, PT, R32, 0x580, RZ ;  /* 0x000005802015c810 */ /* 0x002fea0007f1e0ff */
[----:B------:R-:W-:Y:S01]  /*41a0*/  @!P4 IMAD.X R20, RZ, RZ, R33, P0 ;  /* 0x000000ffff14c224 */ /* 0x000fe200000e0621 */
[----:B---3--:R-:W-:Y:S07]  /*41b0*/  @!P2 BRA `(.L_x_74) ;  /* 0x0000003400c0a947 */ /* 0x008fee0003800000 */
.L_x_135:
[----:B------:R-:W3:Y:S01]  /*41c0*/  LDC.64 R14, c[0x0][0xb10] ;  /* 0x0002c400ff0e7b82 */ /* 0x000ee20000000a00 */
[----:B------:R-:W-:Y:S01]  /*41d0*/  @!P4 R2UR UR8, R20 ;  /* 0x000000001408c2ca */ /* 0x000fe200000e0000 */
[----:B------:R-:W-:Y:S01]  /*41e0*/  VOTEU.ALL UP1, P4 ;  /* 0x0000000000ff7886 */ /* 0x000fe20002020000 */
[----:B------:R-:W-:Y:S01]  /*41f0*/  @!P4 R2UR UR9, R21 ;  /* 0x000000001509c2ca */ /* 0x000fe200000e0000 */
[----:B------:R-:W-:Y:S01]  /*4200*/  UMOV UR10, 0x0 ;  /* 0x00000000000a7882 */ /* 0x000fe20000000000 */
[----:B------:R-:W-:Y:S03]  /*4210*/  UMOV UR11, 0x10000000 ;  /* 0x10000000000b7882 */ /* 0x000fe60000000000 */
[----:B------:R-:W5:Y:S01]  /*4220*/  LDC.64 R10, c[0x0][0xb18] ;  /* 0x0002c600ff0a7b82 */ /* 0x000f620000000a00 */
[----:B------:R-:W-:Y:S01]  /*4230*/  @!UP1 UIADD3 UR16, UPT, UPT, UR7, 0x200, URZ ;  /* 0x0000020007109890 */ /* 0x000fe2000fffe0ff */
[----:B------:R-:W-:Y:S01]  /*4240*/  @P3 SHF.R.U32.HI R28, RZ, 0x10, R25 ;  /* 0x00000010ff1c3819 */ /* 0x000fe20000011619 */
[----:B------:R-:W-:Y:S01]  /*4250*/  VOTEU.ALL UP1, P4 ;  /* 0x0000000000ff7886 */ /* 0x000fe20002020000 */
[----:B------:R-:W-:Y:S01]  /*4260*/  UMOV UR20, UR36 ;  /* 0x0000002400147c82 */ /* 0x000fe20008000000 */
[----:B------:R-:W-:Y:S03]  /*4270*/  VIADD R30, R30, 0x1 ;  /* 0x000000011e1e7836 */ /* 0x000fe60000000000 */
[----:B--2---:R-:W2:Y:S01]  /*4280*/  @!P1 LDC R0, c[0x0][0xb20] ;  /* 0x0002c800ff009b82 */ /* 0x004ea20000000800 */
[----:B------:R-:W-:Y:S01]  /*4290*/  IMAD.U32 R21, RZ, RZ, UR8 ;  /* 0x00000008ff157e24 */ /* 0x000fe2000f8e00ff */
[----:B------:R-:W-:Y:S06]  /*42a0*/  UPRMT UR8, UR37, 0x654, UR17 ;  /* 0x0000065425087896 */ /* 0x000fec0008000011 */
[----:B-1----:R-:W1:Y:S01]  /*42b0*/  @!P1 LDC R3, c[0x0][0xb0c] ;  /* 0x0002c300ff039b82 */ /* 0x002e620000000800 */
[----:B------:R-:W-:Y:S01]  /*42c0*/  IMAD.U32 R20, RZ, RZ, UR9 ;  /* 0x00000009ff147e24 */ /* 0x000fe2000f8e00ff */
[----:B------:R-:W-:Y:S04]  /*42d0*/  @!P4 R2UR UR15, R21 ;  /* 0x00000000150fc2ca */ /* 0x000fe800000e0000 */
[----:B------:R-:W-:Y:S01]  /*42e0*/  @!P4 R2UR UR14, R20 ;  /* 0x00000000140ec2ca */ /* 0x000fe200000e0000 */
[----:B------:R-:W-:Y:S11]  /*42f0*/  @!P4 IMAD.MOV.U32 R20, RZ, RZ, 0x1000 ;  /* 0x00001000ff14c424 */ /* 0x000ff600078e00ff */
[----:B------:R-:W-:Y:S01]  /*4300*/  @!UPT UIADD3 URZ, UPT, UPT, URZ, URZ, URZ ;  /* 0x000000fffffff290 */ /* 0x000fe2000fffe0ff */
[----:B------:R1:W-:Y:S01]  /*4310*/  @!UP1 UTMALDG.3D [UR16], [UR14], desc[UR10] ;  /* 0x00000a100e0095b4 */ /* 0x0003e20008011000 */
[----:B------:R1:W-:Y:S02]  /*4320*/  @!P4 SYNCS.ARRIVE.TRANS64.RED.A0TR RZ, [UR7+0x40], R20 ;  /* 0x00004014ffffc9a7 */ /* 0x0003e40008300407 */
[----:B-1----:R-:W-:Y:S01]  /*4330*/  @!P1 ISETP.NE.AND P2, PT, R3, 0x1, PT ;  /* 0x000000010300980c */ /* 0x002fe20003f45270 */
[C---:B---3--:R-:W-:Y:S01]  /*4340*/  @!P1 IMAD.HI.U32 R14, R13.reuse, R14, RZ ;  /* 0x0000000e0d0e9227 */ /* 0x048fe200078e00ff */
[----:B-----5:R-:W-:Y:S03]  /*4350*/  @!P1 ISETP.NE.AND P0, PT, R10, 0x1, PT ;  /* 0x000000010a00980c */ /* 0x020fe60003f05270 */
[C---:B------:R-:W-:Y:S01]  /*4360*/  @!P1 IMAD.HI.U32 R11, R8.reuse, R11, RZ ;  /* 0x0000000b080b9227 */ /* 0x040fe200078e00ff */
[----:B------:R-:W-:Y:S04]  /*4370*/  @!P1 SHF.R.U32.HI R14, RZ, R15, R14 ;  /* 0x0000000fff0e9219 */ /* 0x000fe8000001160e */
[----:B--2---:R-:W-:Y:S01]  /*4380*/  @!P1 SHF.R.U32.HI R9, RZ, R0, R11 ;  /* 0x00000000ff099219 */ /* 0x004fe2000001160b */
[----:B------:R-:W-:Y:S01]  /*4390*/  SYNCS.ARRIVE.TRANS64.RED.A1T0 RZ, [UR8], RZ ;  /* 0x000000ffffff79a7 */ /* 0x000fe20008100408 */
[----:B------:R-:W-:Y:S02]  /*43a0*/  @!P1 SEL R14, R13, R14, !P2 ;  /* 0x0000000e0d0e9207 */ /* 0x000fe40005000000 */
[----:B------:R-:W-:Y:S01]  /*43b0*/  @!P1 SEL R9, R8, R9, !P0 ;  /* 0x0000000908099207 */ /* 0x000fe20004000000 */
[----:B------:R-:W1:Y:S04]  /*43c0*/  SYNCS.PHASECHK.TRANS64.TRYWAIT P5, [UR7+0x58], R12 ;  /* 0x0000580cff0075a7 */ /* 0x000e6800080a1107 */
[----:B------:R-:W-:Y:S02]  /*43d0*/  @!P1 IMAD.IADD R0, R9, 0x1, -R14 ;  /* 0x0000000109009824 */ /* 0x000fe400078e0a0e */
[----:B------:R-:W-:Y:S02]  /*43e0*/  @!P1 IMAD.IADD R9, R14, 0x1, -R9 ;  /* 0x000000010e099824 */ /* 0x000fe400078e0a09 */
[----:B------:R-:W-:Y:S02]  /*43f0*/  @!P1 IMAD R13, R0, R3, R13 ;  /* 0x00000003000d9224 */ /* 0x000fe400078e020d */
[----:B------:R-:W-:Y:S01]  /*4400*/  @!P1 IMAD R8, R9, R10, R8 ;  /* 0x0000000a09089224 */ /* 0x000fe200078e0208 */
[----:B-1----:R-:W-:Y:S06]  /*4410*/  @!P5 BRA `(.L_x_75) ;  /* 0x000000340040d947 */ /* 0x002fec0003800000 */
.L_x_137:
[----:B-1----:R-:W-:Y:S01]  /*4420*/  @!P4 IADD3 R3, P0, PT, R32, 0x580, RZ ;  /* 0x000005802003c810 */ /* 0x002fe20007f1e0ff */
[----:B------:R-:W-:Y:S01]  /*4430*/  VOTEU.ALL UP1, P4 ;  /* 0x0000000000ff7886 */ /* 0x000fe20002020000 */
[----:B------:R-:W-:Y:S01]  /*4440*/  UMOV UR20, 0x0 ;  /* 0x0000000000147882 */ /* 0x000fe20000000000 */
[----:B------:R-:W-:Y:S01]  /*4450*/  UMOV UR21, 0x10000000 ;  /* 0x1000000000157882 */ /* 0x000fe20000000000 */
[----:B------:R-:W-:Y:S01]  /*4460*/  @!P4 R2UR UR9, R3 ;  /* 0x000000000309c2ca */ /* 0x000fe200000e0000 */
[----:B------:R-:W-:Y:S01]  /*4470*/  @!P4 IMAD.X R0, RZ, RZ, R33, P0 ;  /* 0x000000ffff00c224 */ /* 0x000fe200000e0621 */
[----:B------:R-:W-:Y:S01]  /*4480*/  @!UP1 UIADD3 UR10, UPT, UPT, UR18, 0x40, URZ ;  /* 0x00000040120a9890 */ /* 0x000fe2000fffe0ff */
[----:B------:R-:W-:Y:S01]  /*4490*/  ISETP.NE.AND P0, PT, R30, 0x2, PT ;  /* 0x000000021e00780c */ /* 0x000fe20003f05270 */
[----:B------:R-:W-:Y:S01]  /*44a0*/  UMOV UR11, UR19 ;  /* 0x00000013000b7c82 */ /* 0x000fe20008000000 */
[----:B------:R-:W-:Y:S01]  /*44b0*/  UMOV UR12, UR36 ;  /* 0x00000024000c7c82 */ /* 0x000fe20008000000 */
[----:B------:R-:W-:Y:S01]  /*44c0*/  @!P4 R2UR UR8, R0 ;  /* 0x000000000008c2ca */ /* 0x000fe200000e0000 */
[----:B------:R-:W-:Y:S01]  /*44d0*/  IMAD.IADD R20, R8, 0x1, R94 ;  /* 0x0000000108147824 */ /* 0x000fe200078e025e */
[----:B------:R-:W-:Y:S01]  /*44e0*/  @P3 R2UR UR36, R28 ;  /* 0x000000001c2432ca */ /* 0x000fe200000e0000 */
[----:B------:R-:W-:Y:S01]  /*44f0*/  IMAD.IADD R21, R13, 0x1, R96 ;  /* 0x000000010d157824 */ /* 0x000fe200078e0260 */
[----:B------:R-:W-:Y:S02]  /*4500*/  SEL R0, RZ, 0x1, P0 ;  /* 0x00000001ff007807 */ /* 0x000fe40000000000 */
[----:B------:R-:W-:Y:S01]  /*4510*/  LOP3.LUT R31, R31, 0x1, RZ, 0x3c, !PT ;  /* 0x000000011f1f7812 */ /* 0x000fe200078e3cff */
[----:B------:R-:W-:Y:S01]  /*4520*/  IMAD.U32 R10, RZ, RZ, UR9 ;  /* 0x00000009ff0a7e24 */ /* 0x000fe2000f8e00ff */
[----:B------:R-:W-:Y:S01]  /*4530*/  @!UP1 UIADD3 UR9, UPT, UPT, UR7, 0x48, URZ ;  /* 0x0000004807099890 */ /* 0x000fe2000fffe0ff */
[----:B------:R-:W-:Y:S02]  /*4540*/  LOP3.LUT R29, R29, R0, RZ, 0x3c, !PT ;  /* 0x000000001d1d7212 */ /* 0x000fe400078e3cff */
[----:B------:R-:W-:Y:S02]  /*4550*/  SEL R30, R30, RZ, P0 ;  /* 0x000000ff1e1e7207 */ /* 0x000fe40000000000 */
[----:B------:R-:W-:Y:S01]  /*4560*/  IMAD.U32 R11, RZ, RZ, UR8 ;  /* 0x00000008ff0b7e24 */ /* 0x000fe2000f8e00ff */
[----:B------:R-:W-:Y:S01]  /*4570*/  @!P4 R2UR UR14, R10 ;  /* 0x000000000a0ec2ca */ /* 0x000fe200000e0000 */
[----:B------:R-:W-:Y:S01]  /*4580*/  @!UP1 UIADD3 UR8, UPT, UPT, UR7, 0x1200, URZ ;  /* 0x0000120007089890 */ /* 0x000fe2000fffe0ff */
[----:B------:R-:W-:Y:S02]  /*4590*/  VOTEU.ALL UP1, P4 ;  /* 0x0000000000ff7886 */ /* 0x000fe40002020000 */
[----:B------:R-:W-:Y:S11]  /*45a0*/  @!P4 R2UR UR15, R11 ;  /* 0x000000000b0fc2ca */ /* 0x000ff600000e0000 */
[----:B------:R-:W-:Y:S02]  /*45b0*/  @!UPT UIADD3 URZ, UPT, UPT, URZ, URZ, URZ ;  /* 0x000000fffffff290 */ /* 0x000fe4000fffe0ff */
[----:B------:R2:W-:Y:S01]  /*45c0*/  @!UP1 UTMALDG.3D [UR8], [UR14], desc[UR20] ;  /* 0x000014080e0095b4 */ /* 0x0005e20008011000 */
[----:B------:R2:W-:Y:S01]  /*45d0*/  @!P4 SYNCS.ARRIVE.TRANS64.RED.A0TR RZ, [UR7+0x48], R23 ;  /* 0x00004817ffffc9a7 */ /* 0x0005e20008300407 */
[----:B------:R-:W-:Y:S01]  /*45e0*/  UPLOP3.LUT UP1, UPT, UPT, UPT, UPT, 0x80, 0x8 ;  /* 0x000000000008789c */ /* 0x000fe20003f2f070 */
[----:B------:R-:W-:Y:S01]  /*45f0*/  SYNCS.ARRIVE.TRANS64.RED.A1T0 RZ, [UR13], RZ ;  /* 0x000000ffffff79a7 */ /* 0x000fe2000810040d */
[----:B------:R-:W-:Y:S09]  /*4600*/  @P3 BRA `(.L_x_76) ;  /* 0xfffffff400503947 */ /* 0x000ff2000383ffff */
[----:B------:R-:W-:-:S04]  /*4610*/  SHF.L.U32 R3, R31, 0x1f, RZ ;  /* 0x0000001f1f037819 */ /* 0x000fc800000006ff */
[----:B------:R-:W1:Y:S02]  /*4620*/  SYNCS.PHASECHK.TRANS64.TRYWAIT P0, [UR7+0x50], R3 ;  /* 0x00005003ff0075a7 */ /* 0x000e640008001107 */
[----:B-1----:R-:W-:Y:S05]  /*4630*/  @!P0 BRA `(.L_x_77) ;  /* 0x0000003000d08947 */ /* 0x002fea0003800000 */
.L_x_139:
[----:B-1----:R-:W-:-:S07]  /*4640*/  MOV R0, UR7 ;  /* 0x0000000700007c02 */ /* 0x002fce0008000f00 */
.L_x_78:
[----:B-1----:R-:W-:-:S04]  /*4650*/  SHF.L.U32 R3, R31, 0x1f, RZ ;  /* 0x0000001f1f037819 */ /* 0x002fc800000006ff */
[----:B------:R1:W3:Y:S03]  /*4660*/  SYNCS.PHASECHK.TRANS64.TRYWAIT P0, [R0+URZ+0x58], R3 ;  /* 0x00005803000075a7 */ /* 0x0002e600080011ff */
[----:B---3--:R-:W-:Y:S05]  /*4670*/  @!P0 NANOSLEEP.SYNCS 0x989680 ;  /* 0x009896800000895d */ /* 0x008fea0003900000 */
[----:B------:R-:W3:Y:S02]  /*4680*/  @!P0 SYNCS.PHASECHK.TRANS64 P0, [R0+URZ+0x58], R3 ;  /* 0x00005803000085a7 */ /* 0x000ee400080010ff */
[----:B--23--:R-:W-:Y:S05]  /*4690*/  @P0 EXIT ;  /* 0x000000000000094d */ /* 0x00cfea0003800000 */
[----:B------:R-:W-:Y:S05]  /*46a0*/  BRA `(.L_x_78) ;  /* 0xfffffffc00e87947 */ /* 0x000fea000383ffff */
.L_x_67:
[----:B------:R-:W-:-:S06]  /*46b0*/  UISETP.GE.AND UP1, UPT, UR8, 0x4, UPT ;  /* 0x000000040800788c */ /* 0x000fcc000bf26270 */
[----:B------:R-:W-:-:S13]  /*46c0*/  PLOP3.LUT P0, PT, PT, PT, UP1, 0x80, 0x8 ;  /* 0x000000000008781c */ /* 0x000fda0003f0f018 */
[----:B------:R-:W-:Y:S05]  /*46d0*/  @!P0 EXIT ;  /* 0x000000000000894d */ /* 0x000fea0003800000 */
[----:B------:R-:W-:Y:S01]  /*46e0*/  BAR.SYNC.DEFER_BLOCKING 0x6, 0xa0 ;  /* 0x0182800000007b1d */ /* 0x000fe20000010000 */
[C---:B------:R-:W-:Y:S01]  /*46f0*/  IMAD.SHL.U32 R7, R108.reuse, 0x40, RZ ;  /* 0x000000406c077824 */ /* 0x040fe200078e00ff */
[C---:B------:R-:W-:Y:S01]  /*4700*/  LOP3.LUT R110, R108.reuse, 0x60, RZ, 0xc0, !PT ;  /* 0x000000606c6e7812 */ /* 0x040fe200078ec0ff */
[C---:B------:R-:W-:Y:S01]  /*4710*/  IMAD.SHL.U32 R100, R108.reuse, 0x20, RZ ;  /* 0x000000206c647824 */ /* 0x040fe200078e00ff */
[----:B------:R-:W-:Y:S01]  /*4720*/  CS2R R106, SRZ ;  /* 0x00000000006a7805 */ /* 0x000fe2000001ff00 */
[C---:B------:R-:W-:Y:S01]  /*4730*/  IMAD.SHL.U32 R0, R108.reuse, 0x2, RZ ;  /* 0x000000026c007824 */ /* 0x040fe200078e00ff */
[----:B------:R-:W-:Y:S02]  /*4740*/  UMOV UR49, 0x400 ;  /* 0x0000040000317882 */ /* 0x000fe40000000000 */
[----:B------:R-:W1:Y:S01]  /*4750*/  LDC R99, c[0x0][0x370] ;  /* 0x0000dc00ff637b82 */ /* 0x000e620000000800 */
[----:B------:R-:W-:Y:S01]  /*4760*/  ULEA UR49, UR37, UR49, 0x18 ;  /* 0x0000003125317291 */ /* 0x000fe2000f8ec0ff */
[----:B------:R-:W-:Y:S01]  /*4770*/  LOP3.LUT R5, R7, 0x180, RZ, 0xc0, !PT ;  /* 0x0000018007057812 */ /* 0x000fe200078ec0ff */
[----:B------:R-:W-:Y:S01]  /*4780*/  IMAD.U32 R46, R108, 0x10000, RZ ;  /* 0x000100006c2e7824 */ /* 0x000fe200078e00ff */
[----:B------:R-:W-:Y:S01]  /*4790*/  LOP3.LUT R100, R100, 0xc00, RZ, 0xc0, !PT ;  /* 0x00000c0064647812 */ /* 0x000fe200078ec0ff */
[----:B------:R-:W-:Y:S01]  /*47a0*/  UIADD3 UR4, UPT, UPT, UR49, 0x2200, URZ ;  /* 0x0000220031047890 */ /* 0x000fe2000fffe0ff */
[----:B------:R-:W-:Y:S01]  /*47b0*/  LOP3.LUT R0, R5, 0x20, R0, 0xf8, !PT ;  /* 0x0000002005007812 */ /* 0x000fe200078ef800 */
[----:B------:R-:W-:Y:S01]  /*47c0*/  IMAD.SHL.U32 R5, R108, 0x8, RZ ;  /* 0x000000086c057824 */ /* 0x000fe200078e00ff */
[----:B------:R-:W2:Y:S01]  /*47d0*/  LDC R42, c[0x0][0xb0c] ;  /* 0x0002c300ff2a7b82 */ /* 0x000ea20000000800 */
[----:B------:R-:W-:Y:S01]  /*47e0*/  LOP3.LUT R100, R100, 0x40, R7, 0xf8, !PT ;  /* 0x0000004064647812 */ /* 0x000fe200078ef807 */
[----:B------:R-:W-:Y:S01]  /*47f0*/  IMAD.MOV.U32 R44, RZ, RZ, RZ ;  /* 0x000000ffff2c7224 */ /* 0x000fe200078e00ff */
[----:B------:R-:W-:Y:S01]  /*4800*/  LOP3.LUT R46, R46, 0x600000, RZ, 0xc0, !PT ;  /* 0x006000002e2e7812 */ /* 0x000fe200078ec0ff */
[----:B------:R-:W-:Y:S01]  /*4810*/  IMAD.MOV.U32 R112, RZ, RZ, RZ ;  /* 0x000000ffff707224 */ /* 0x000fe200078e00ff */
[----:B------:R-:W-:-:S02]  /*4820*/  LOP3.LUT R108, R108, 0x2, RZ, 0xc0, !PT ;  /* 0x000000026c6c7812 */ /* 0x000fc400078ec0ff */
[----:B------:R-:W-:Y:S02]  /*4830*/  CS2R R104, SRZ ;  /* 0x0000000000687805 */ /* 0x000fe4000001ff00 */
[----:B------:R-:W-:Y:S01]  /*4840*/  LOP3.LUT R5, R0, 0x30, R5, 0x78, !PT ;  /* 0x0000003000057812 */ /* 0x000fe200078e7805 */
[----:B------:R-:W4:Y:S01]  /*4850*/  LDC R97, c[0x0][0xb20] ;  /* 0x0002c800ff617b82 */ /* 0x000f220000000800 */
[----:B------:R-:W3:Y:S01]  /*4860*/  LDS R3, [UR49+0x120] ;  /* 0x00012031ff037984 */ /* 0x000ee20008000800 */
[----:B------:R-:W-:Y:S01]  /*4870*/  LOP3.LUT R100, R100, 0x200, R7, 0xf8, !PT ;  /* 0x0000020064647812 */ /* 0x000fe200078ef807 */
[----:B------:R-:W-:Y:S01]  /*4880*/  IMAD.MOV R102, RZ, RZ, -R108 ;  /* 0x000000ffff667224 */ /* 0x000fe200078e0a6c */
[----:B------:R-:W1:Y:S01]  /*4890*/  LDCU.64 UR52, c[0x0][0x348] ;  /* 0x00006900ff3477ac */ /* 0x000e620008000a00 */
[----:B------:R-:W-:Y:S01]  /*48a0*/  IMAD.U32 R109, RZ, RZ, UR4 ;  /* 0x00000004ff6d7e24 */ /* 0x000fe2000f8e00ff */
[----:B------:R-:W-:Y:S02]  /*48b0*/  LOP3.LUT R100, R100, R5, RZ, 0xfc, !PT ;  /* 0x0000000564647212 */ /* 0x000fe400078efcff */
[----:B------:R-:W1:Y:S01]  /*48c0*/  LDC R41, c[0x0][0xb30] ;  /* 0x0002cc00ff297b82 */ /* 0x000e620000000800 */
[----:B------:R-:W1:Y:S01]  /*48d0*/  LDCU.64 UR38, c[0x0][0x888] ;  /* 0x00011100ff2677ac */ /* 0x000e620008000a00 */
[----:B------:R-:W1:Y:S06]  /*48e0*/  LDCU.64 UR44, c[0x0][0x890] ;  /* 0x00011200ff2c77ac */ /* 0x000e6c0008000a00 */
[----:B------:R-:W1:Y:S01]  /*48f0*/  LDC.64 R92, c[0x0][0xb10] ;  /* 0x0002c400ff5c7b82 */ /* 0x000e620000000a00 */
[----:B------:R-:W-:-:S07]  /*4900*/  UIADD3 UR48, UPT, UPT, UR49, 0x200, URZ ;  /* 0x0000020031307890 */ /* 0x000fce000fffe0ff */
[----:B------:R-:W1:Y:S08]  /*4910*/  LDC.64 R38, c[0x0][0xb18] ;  /* 0x0002c600ff267b82 */ /* 0x000e700000000a00 */
[----:B------:R-:W1:Y:S08]  /*4920*/  LDC.64 R36, c[0x0][0xb28] ;  /* 0x0002ca00ff247b82 */ /* 0x000e700000000a00 */
[----:B------:R-:W1:Y:S01]  /*4930*/  LDC.64 R90, c[0x0][0x8b0] ;  /* 0x00022c00ff5a7b82 */ /* 0x000e620000000a00 */
[----:B---3--:R-:W-:-:S07]  /*4940*/  IMAD.IADD R46, R3, 0x1, R46 ;  /* 0x00000001032e7824 */ /* 0x008fce00078e022e */
[----:B------:R-:W3:Y:S08]  /*4950*/  LDC.64 R88, c[0x0][0x8a8] ;  /* 0x00022a00ff587b82 */ /* 0x000ef00000000a00 */
[----:B--2-4-:R-:W1:Y:S02]  /*4960*/  LDC R98, c[0x0][0x374] ;  /* 0x0000dd00ff627b82 */ /* 0x014e640000000800 */
.L_x_104:
[----:B------:R-:W-:Y:S02]  /*4970*/  LEA R0, R112, UR49, 0x3 ;  /* 0x0000003170007c11 */ /* 0x000fe4000f8e18ff */
[----:B------:R-:W-:Y:S02]  /*4980*/  SHF.L.U32 R3, R106, 0x1f, RZ ;  /* 0x0000001f6a037819 */ /* 0x000fe400000006ff */
[----:B------:R-:W-:Y:S02]  /*4990*/  LEA R16, R112, UR49, 0x4 ;  /* 0x0000003170107c11 */ /* 0x000fe4000f8e20ff */
[----:B------:R-:W2:Y:S02]  /*49a0*/  SYNCS.PHASECHK.TRANS64.TRYWAIT P0, [R0+URZ+0x70], R3 ;  /* 0x00007003000075a7 */ /* 0x000ea400080011ff */
[----:B-12---:R-:W-:Y:S05]  /*49b0*/  @!P0 BRA `(.L_x_79) ;  /* 0x0000003000088947 */ /* 0x006fea0003800000 */
.L_x_140:
[----:B------:R-:W4:Y:S01]  /*49c0*/  LDC.64 R12, c[0x0][0xb10] ;  /* 0x0002c400ff0c7b82 */ /* 0x000f220000000a00 */
[----:B------:R-:W3:Y:S01]  /*49d0*/  LDS.128 R16, [R16+0x100] ;  /* 0x0001000010107984 */ /* 0x000ee20000000c00 */
[----:B-1----:R-:W-:Y:S01]  /*49e0*/  ISETP.NE.AND P1, PT, R41, 0x1, PT ;  /* 0x000000012900780c */ /* 0x002fe20003f25270 */
[----:B--2---:R-:W-:Y:S01]  /*49f0*/  VIADD R0, R0, 0x80 ;  /* 0x0000008000007836 */ /* 0x004fe20000000000 */
[----:B------:R-:W-:Y:S04]  /*4a00*/  ISETP.GE.AND P0, PT, R40, 0x1, PT ;  /* 0x000000012800780c */ /* 0x000fe80003f06270 */
[----:B------:R-:W1:Y:S01]  /*4a10*/  LDC.64 R10, c[0x0][0xb18] ;  /* 0x0002c600ff0a7b82 */ /* 0x000e620000000a00 */
[----:B------:R-:W-:Y:S01]  /*4a20*/  PRMT R0, RZ, 0x654, R0 ;  /* 0x00000654ff007816 */ /* 0x000fe20000000000 */
[----:B------:R-:W-:Y:S01]  /*4a30*/  @!PT LDS RZ, [RZ] ;  /* 0x00000000fffff984 */ /* 0x000fe20000000800 */
[----:B------:R-:W-:Y:S01]  /*4a40*/  @!PT LDS RZ, [RZ] ;  /* 0x00000000fffff984 */ /* 0x000fe20000000800 */
[----:B------:R-:W-:Y:S01]  /*4a50*/  @!PT LDS RZ, [RZ] ;  /* 0x00000000fffff984 */ /* 0x000fe20000000800 */
[----:B------:R-:W-:Y:S01]  /*4a60*/  @!PT LDS RZ, [RZ] ;  /* 0x00000000fffff984 */ /* 0x000fe20000000800 */
[----:B------:R2:W-:Y:S06]  /*4a70*/  MEMBAR.ALL.CTA ;  /* 0x0000000000007992 */ /* 0x0005ec0000008000 */
[----:B--2---:R-:W2:Y:S01]  /*4a80*/  FENCE.VIEW.ASYNC.S ;  /* 0x00000000000073c6 */ /* 0x004ea20000000000 */
[----:B------:R-:W1:Y:S08]  /*4a90*/  @!P1 LDC R14, c[0x0][0xb20] ;  /* 0x0002c800ff0e9b82 */ /* 0x000e700000000800 */
[----:B------:R-:W1:Y:S01]  /*4aa0*/  @!P1 LDC R9, c[0x0][0xb0c] ;  /* 0x0002c300ff099b82 */ /* 0x000e620000000800 */
[----:B--2---:R2:W-:Y:S01]  /*4ab0*/  SYNCS.ARRIVE.TRANS64.RED.A1T0 RZ, [R0+URZ], RZ ;  /* 0x000000ff00ff79a7 */ /* 0x0045e200081004ff */
[----:B---3--:R-:W-:Y:S04]  /*4ac0*/  LOP3.LUT P4, RZ, R18, 0x1, RZ, 0xc0, !PT ;  /* 0x0000000112ff7812 */ /* 0x008fe8000788c0ff */
[----:B------:R-:W-:Y:S09]  /*4ad0*/  P2R R111, PR, RZ, 0x10 ;  /* 0x00000010ff6f7803 */ /* 0x000ff20000000000 */
[----:B------:R-:W-:Y:S02]  /*4ae0*/  @P4 MOV R45, R16 ;  /* 0x00000010002d4202 */ /* 0x000fe40000000f00 */
[----:B------:R-:W-:Y:S01]  /*4af0*/  @P4 LOP3.LUT R43, R17, 0xffff, RZ, 0xc0, !PT ;  /* 0x0000ffff112b4812 */ /* 0x000fe200078ec0ff */
[----:B--2-4-:R-:W-:Y:S06]  /*4b00*/  @!P0 BRA `(.L_x_80) ;  /* 0x0000000000a48947 */ /* 0x014fec0003800000 */
[----:B------:R-:W-:Y:S01]  /*4b10*/  IMAD.HI.U32 R24, R98, R39, RZ ;  /* 0x0000002762187227 */ /* 0x000fe200078e00ff */
[----:B------:R-:W-:Y:S02]  /*4b20*/  ISETP.NE.AND P0, PT, R38, 0x1, PT ;  /* 0x000000012600780c */ /* 0x000fe40003f05270 */
[----:B------:R-:W-:Y:S01]  /*4b30*/  ISETP.NE.AND P2, PT, R40, 0x1, PT ;  /* 0x000000012800780c */ /* 0x000fe20003f45270 */
[-C--:B------:R-:W-:Y:S01]  /*4b40*/  IMAD.HI.U32 R22, R99, R92.reuse, RZ ;  /* 0x0000005c63167227 */ /* 0x080fe200078e00ff */
[----:B------:R-:W-:Y:S02]  /*4b50*/  SHF.R.U32.HI R23, RZ, R97, R24 ;  /* 0x00000061ff177219 */ /* 0x000fe40000011618 */
[----:B------:R-:W-:Y:S01]  /*4b60*/  ISETP.NE.AND P3, PT, R42, 0x1, PT ;  /* 0x000000012a00780c */ /* 0x000fe20003f65270 */
[----:B------:R-:W-:Y:S01]  /*4b70*/  IMAD.HI.U32 R28, R43, R39, RZ ;  /* 0x000000272b1c7227 */ /* 0x000fe200078e00ff */
[----:B------:R-:W-:Y:S02]  /*4b80*/  SHF.R.U32.HI R22, RZ, R93, R22 ;  /* 0x0000005dff167219 */ /* 0x000fe40000011616 */
[----:B------:R-:W-:Y:S01]  /*4b90*/  SEL R3, R98, R23, !P0 ;  /* 0x0000001762037207 */ /* 0x000fe20004000000 */
[----:B------:R-:W-:Y:S01]  /*4ba0*/  IMAD.HI.U32 R26, R45, R92, RZ ;  /* 0x0000005c2d1a7227 */ /* 0x000fe200078e00ff */
[----:B------:R-:W-:Y:S03]  /*4bb0*/  SEL R7, R99, R22, !P3 ;  /* 0x0000001663077207 */ /* 0x000fe60005800000 */
[-C--:B------:R-:W-:Y:S01]  /*4bc0*/  IMAD.HI.U32 R22, R3, R36.reuse, RZ ;  /* 0x0000002403167227 */ /* 0x080fe200078e00ff */
[----:B------:R-:W-:Y:S03]  /*4bd0*/  SHF.R.U32.HI R26, RZ, R93, R26 ;  /* 0x0000005dff1a7219 */ /* 0x000fe6000001161a */
[----:B------:R-:W-:Y:S01]  /*4be0*/  IMAD.HI.U32 R24, R7, R36, RZ ;  /* 0x0000002407187227 */ /* 0x000fe200078e00ff */
[----:B------:R-:W-:Y:S02]  /*4bf0*/  @P2 SHF.R.U32.HI R3, RZ, R37, R22 ;  /* 0x00000025ff032219 */ /* 0x000fe40000011616 */
[----:B------:R-:W-:Y:S02]  /*4c00*/  SHF.R.U32.HI R22, RZ, R97, R28 ;  /* 0x00000061ff167219 */ /* 0x000fe4000001161c */
[----:B------:R-:W-:Y:S01]  /*4c10*/  @P2 SHF.R.U32.HI R7, RZ, R37, R24 ;  /* 0x00000025ff072219 */ /* 0x000fe20000011618 */
[C---:B------:R-:W-:Y:S01]  /*4c20*/  IMAD R2, R40.reuse, R3, RZ ;  /* 0x0000000328027224 */ /* 0x040fe200078e02ff */
[----:B------:R-:W-:Y:S02]  /*4c30*/  SEL R5, R43, R22, !P0 ;  /* 0x000000162b057207 */ /* 0x000fe40004000000 */
[----:B------:R-:W-:Y:S01]  /*4c40*/  SEL R3, R45, R26, !P3 ;  /* 0x0000001a2d037207 */ /* 0x000fe20005800000 */
[----:B------:R-:W-:Y:S01]  /*4c50*/  IMAD R4, R40, R7, RZ ;  /* 0x0000000728047224 */ /* 0x000fe200078e02ff */
[C---:B------:R-:W-:Y:S01]  /*4c60*/  ISETP.GE.AND P0, PT, R5.reuse, R2, PT ;  /* 0x000000020500720c */ /* 0x040fe20003f06270 */
[----:B------:R-:W-:Y:S03]  /*4c70*/  IMAD.HI.U32 R6, R5, R36, RZ ;  /* 0x0000002405067227 */ /* 0x000fe600078e00ff */
[----:B------:R-:W-:Y:S01]  /*4c80*/  ISETP.GE.OR P0, PT, R3, R4, P0 ;  /* 0x000000040300720c */ /* 0x000fe20000706670 */
[----:B------:R-:W-:Y:S01]  /*4c90*/  IMAD.MOV R4, RZ, RZ, -R3 ;  /* 0x000000ffff047224 */ /* 0x000fe200078e0a03 */
[-C--:B------:R-:W-:Y:S03]  /*4ca0*/  SHF.R.U32.HI R6, RZ, R37.reuse, R6 ;  /* 0x00000025ff067219 */ /* 0x080fe60000011606 */
[----:B------:R-:W-:Y:S01]  /*4cb0*/  IMAD R45, R42, R4, R45 ;  /* 0x000000042a2d7224 */ /* 0x000fe200078e022d */
[----:B------:R-:W-:Y:S05]  /*4cc0*/  SEL R15, R5, R6, !P2 ;  /* 0x00000006050f7207 */ /* 0x000fea0005000000 */
[----:B------:R-:W-:Y:S02]  /*4cd0*/  IMAD.MOV R6, RZ, RZ, -R15 ;  /* 0x000000ffff067224 */ /* 0x000fe400078e0a0f */
[C---:B------:R-:W-:Y:S04]  /*4ce0*/  @!P0 IMAD.HI.U32 R2, R3.reuse, R36, RZ ;  /* 0x0000002403028227 */ /* 0x040fe800078e00ff */
[----:B------:R-:W-:Y:S01]  /*4cf0*/  IMAD R6, R40, R6, R5 ;  /* 0x0000000628067224 */ /* 0x000fe200078e0205 */
[----:B------:R-:W-:Y:S04]  /*4d00*/  @!P0 SHF.R.U32.HI R2, RZ, R37, R2 ;  /* 0x00000025ff028219 */ /* 0x000fe80000011602 */
[----:B------:R-:W-:Y:S02]  /*4d10*/  @!P0 SEL R0, R3, R2, !P2 ;  /* 0x0000000203008207 */ /* 0x000fe40005000000 */
[----:B------:R-:W-:Y:S02]  /*4d20*/  IADD3 R2, PT, PT, -R5, RZ, RZ ;  /* 0x000000ff05027210 */ /* 0x000fe40007ffe1ff */
[----:B------:R-:W-:Y:S01]  /*4d30*/  @!P0 IADD3 R8, PT, PT, R15, -R0, RZ ;  /* 0x800000000f088210 */ /* 0x000fe20007ffe0ff */
[----:B------:R-:W-:Y:S02]  /*4d40*/  @!P0 IMAD R0, R7, R6, R0 ;  /* 0x0000000607008224 */ /* 0x000fe400078e0200 */
[----:B------:R-:W-:Y:S02]  /*4d50*/  IMAD R43, R38, R2, R43 ;  /* 0x00000002262b7224 */ /* 0x000fe400078e022b */
[----:B------:R-:W-:Y:S02]  /*4d60*/  @!P0 IMAD R5, R8, R40, R3 ;  /* 0x0000002808058224 */ /* 0x000fe400078e0203 */
[----:B------:R-:W-:Y:S04]  /*4d70*/  @!P0 IMAD.MOV.U32 R3, RZ, RZ, R0 ;  /* 0x000000ffff038224 */ /* 0x000fe800078e0000 */
[----:B------:R-:W-:Y:S02]  /*4d80*/  IMAD R45, R3, R42, R45 ;  /* 0x0000002a032d7224 */ /* 0x000fe400078e022d */
[----:B------:R-:W-:Y:S07]  /*4d90*/  IMAD R43, R5, R38, R43 ;  /* 0x00000026052b7224 */ /* 0x000fee00078e022b */
.L_x_80:
[----:B-1----:R-:W-:Y:S01]  /*4da0*/  @!P1 ISETP.NE.AND P0, PT, R10, 0x1, PT ;  /* 0x000000010a00980c */ /* 0x002fe20003f05270 */
[----:B------:R-:W-:Y:S01]  /*4db0*/  @!P1 IMAD.HI.U32 R0, R45, R12, RZ ;  /* 0x0000000c2d009227 */ /* 0x000fe200078e00ff */
[----:B------:R-:W-:Y:S01]  /*4dc0*/  @!P1 ISETP.NE.AND P2, PT, R9, 0x1, PT ;  /* 0x000000010900980c */ /* 0x000fe20003f45270 */
[----:B------:R-:W-:Y:S01]  /*4dd0*/  ULOP3.LUT UP0, URZ, UR48, 0x1b0, URZ, 0xc0, !UPT ;  /* 0x000001b030ff7892 */ /* 0x000fe2000f80c0ff */
[----:B------:R-:W-:Y:S01]  /*4de0*/  R2UR UR42, R21 ;  /* 0x00000000152a72ca */ /* 0x000fe200000e0000 */
[----:B------:R-:W-:Y:S01]  /*4df0*/  @!P1 IMAD.HI.U32 R3, R43, R11, RZ ;  /* 0x0000000b2b039227 */ /* 0x000fe200078e00ff */
[----:B------:R-:W-:Y:S02]  /*4e00*/  @!P1 SHF.R.U32.HI R0, RZ, R13, R0 ;  /* 0x0000000dff009219 */ /* 0x000fe40000011600 */
[----:B------:R-:W-:Y:S01]  /*4e10*/  R2UR UR41, R20 ;  /* 0x00000000142972ca */ /* 0x000fe200000e0000 */
[----:B------:R-:W-:Y:S01]  /*4e20*/  VIADD R112, R112, 0x1 ;  /* 0x0000000170707836 */ /* 0x000fe20000000000 */
[----:B------:R-:W-:Y:S02]  /*4e30*/  @!P1 SHF.R.U32.HI R2, RZ, R14, R3 ;  /* 0x0000000eff029219 */ /* 0x000fe40000011603 */
[----:B------:R-:W-:Y:S02]  /*4e40*/  @!P1 SEL R3, R45, R0, !P2 ;  /* 0x000000002d039207 */ /* 0x000fe40005000000 */
[----:B------:R-:W-:Y:S02]  /*4e50*/  @!P1 SEL R2, R43, R2, !P0 ;  /* 0x000000022b029207 */ /* 0x000fe40004000000 */
[----:B------:R-:W-:Y:S01]  /*4e60*/  @P4 SHF.R.U32.HI R103, RZ, 0x10, R17 ;  /* 0x00000010ff674819 */ /* 0x000fe20000011611 */
[----:B------:R-:W-:Y:S02]  /*4e70*/  USHF.L.U32 UR42, UR42, 0x6, URZ ;  /* 0x000000062a2a7899 */ /* 0x000fe400080006ff */
[----:B------:R-:W-:Y:S02]  /*4e80*/  @!P1 IMAD.IADD R0, R2, 0x1, -R3 ;  /* 0x0000000102009824 */ /* 0x000fe400078e0a03 */
[----:B------:R-:W-:Y:S01]  /*4e90*/  @!P1 IMAD.IADD R2, R3, 0x1, -R2 ;  /* 0x0000000103029824 */ /* 0x000fe200078e0a02 */
[----:B------:R-:W-:Y:S01]  /*4ea0*/  USHF.L.U32 UR41, UR41, 0x7, URZ ;  /* 0x0000000729297899 */ /* 0x000fe200080006ff */
[----:B------:R-:W-:Y:S02]  /*4eb0*/  @!P1 IMAD R45, R0, R9, R45 ;  /* 0x00000009002d9224 */ /* 0x000fe400078e022d */
[----:B------:R-:W-:Y:S01]  /*4ec0*/  @!P1 IMAD R43, R2, R10, R43 ;  /* 0x0000000a022b9224 */ /* 0x000fe200078e022b */
[----:B------:R-:W-:Y:S08]  /*4ed0*/  BRA.U !UP0, `(.L_x_81) ;  /* 0x0000000108407547 */ /* 0x000ff0000b800000 */
[----:B------:R-:W1:Y:S01]  /*4ee0*/  LDCU.64 UR8, c[0x4][0x80] ;  /* 0x01001000ff0877ac */ /* 0x000e620008000a00 */
[----:B------:R-:W-:Y:S01]  /*4ef0*/  MOV R3, 0x0 ;  /* 0x0000000000037802 */ /* 0x000fe20000000f00 */
[----:B------:R-:W-:Y:S02]  /*4f00*/  HFMA2 R12, -RZ, RZ, 0, 5.9604644775390625e-08 ;  /* 0x00000001ff0c7431 */ /* 0x000fe400000001ff */
[----:B------:R-:W-:Y:S02]  /*4f10*/  IMAD.MOV.U32 R8, RZ, RZ, 0x70 ;  /* 0x00000070ff087424 */ /* 0x000fe400078e00ff */
[----:B------:R-:W-:Y:S01]  /*4f20*/  IMAD.MOV.U32 R13, RZ, RZ, RZ ;  /* 0x000000ffff0d7224 */ /* 0x000fe200078e00ff */
[----:B------:R-:W2:Y:S01]  /*4f30*/  LDCU.64 UR6, c[0x4][0x88] ;  /* 0x01001100ff0677ac */ /* 0x000ea20008000a00 */
[----:B------:R-:W3:Y:S01]  /*4f40*/  LDC.64 R2, c[0x4][R3] ;  /* 0x0100000003027b82 */ /* 0x000ee20000000a00 */
[----:B------:R-:W4:Y:S01]  /*4f50*/  LDCU.64 UR4, c[0x4][0x8] ;  /* 0x01000100ff0477ac */ /* 0x000f220008000a00 */
[----:B-1----:R-:W-:Y:S01]  /*4f60*/  MOV R5, UR9 ;  /* 0x0000000900057c02 */ /* 0x002fe20008000f00 */
[----:B------:R-:W-:Y:S01]  /*4f70*/  IMAD.U32 R4, RZ, RZ, UR8 ;  /* 0x00000008ff047e24 */ /* 0x000fe2000f8e00ff */
[----:B--2---:R-:W-:Y:S01]  /*4f80*/  MOV R7, UR7 ;  /* 0x0000000700077c02 */ /* 0x004fe20008000f00 */
[----:B------:R-:W-:Y:S01]  /*4f90*/  IMAD.U32 R6, RZ, RZ, UR6 ;  /* 0x00000006ff067e24 */ /* 0x000fe2000f8e00ff */
[----:B----4-:R-:W-:Y:S01]  /*4fa0*/  MOV R11, UR5 ;  /* 0x00000005000b7c02 */ /* 0x010fe20008000f00 */
[----:B------:R-:W-:Y:S02]  /*4fb0*/  IMAD.U32 R10, RZ, RZ, UR4 ;  /* 0x00000004ff0a7e24 */ /* 0x000fe4000f8e00ff */
[----:B------:R-:W-:Y:S07]  /*4fc0*/  LEPC R20, `(.L_x_81) ;  /* 0x000000001014794e */ /* 0x000fee0000000000 */
[----:B---3-5:R-:W-:Y:S05]  /*4fd0*/  CALL.ABS.NOINC R2 ;  /* 0x0000000002007343 */ /* 0x028fea0003c00000 */
.L_x_81:
[----:B------:R-:W-:Y:S01]  /*4fe0*/  LOP3.LUT P0, RZ, R109, 0x1b0, RZ, 0xc0, !PT ;  /* 0x000001b06dff7812 */ /* 0x000fe2000780c0ff */
[----:B------:R-:W-:Y:S11]  /*4ff0*/  BSSY.RECONVERGENT B6, `(.L_x_82) ;  /* 0x0000013000067945 */ /* 0x000ff60003800200 */
[----:B------:R-:W-:Y:S01]  /*5000*/  @!UPT UIADD3 URZ, UPT, UPT, URZ, URZ, URZ ;  /* 0x000000fffffff290 */ /* 0x000fe2000fffe0ff */
[----:B------:R-:W-:Y:S05]  /*5010*/  @!P0 BRA `(.L_x_83) ;  /* 0x0000000000408947 */ /* 0x000fea0003800000 */
        /* <DEDUP_REMOVED lines=16> */
.L_x_83:
[----:B------:R-:W-:Y:S05]  /*5120*/  BSYNC.RECONVERGENT B6 ;  /* 0x0000000000067941 */ /* 0x000fea0003800200 */
.L_x_82:
[----:B------:R-:W-:Y:S01]  /*5130*/  ISETP.NE.U32.AND P4, PT, R90, RZ, PT ;  /* 0x000000ff5a00720c */ /* 0x000fe20003f85070 */
[----:B------:R-:W-:Y:S01]  /*5140*/  UISETP.NE.AND UP2, UPT, UR50, URZ, UPT ;  /* 0x000000ff3200728c */ /* 0x000fe2000bf45270 */
[----:B------:R-:W-:Y:S01]  /*5150*/  ISETP.NE.U32.AND P2, PT, RZ, UR38, PT ;  /* 0x00000026ff007c0c */ /* 0x000fe2000bf45070 */
[----:B------:R-:W-:Y:S01]  /*5160*/  UISETP.NE.U32.AND UP1, UPT, UR44, URZ, UPT ;  /* 0x000000ff2c00728c */ /* 0x000fe2000bf25070 */
[----:B------:R-:W-:Y:S01]  /*5170*/  ISETP.NE.AND.EX P4, PT, R91, RZ, PT, P4 ;  /* 0x000000ff5b00720c */ /* 0x000fe20003f85340 */
[----:B------:R-:W-:Y:S01]  /*5180*/  UPLOP3.LUT UP0, UPT, UPT, UPT, UPT, 0x40, 0x4 ;  /* 0x000000000004789c */ /* 0x000fe20003f0e870 */
[----:B------:R-:W-:Y:S01]  /*5190*/  ISETP.NE.AND.EX P2, PT, RZ, UR39, PT, P2 ;  /* 0x00000027ff007c0c */ /* 0x000fe2000bf45320 */
[----:B------:R-:W-:Y:S01]  /*51a0*/  UISETP.NE.AND.EX UP1, UPT, UR45, URZ, UPT, UP1 ;  /* 0x000000ff2d00728c */ /* 0x000fe2000bf25310 */
[----:B------:R-:W-:Y:S04]  /*51b0*/  PLOP3.LUT P1, PT, PT, PT, UP2, 0x80, 0x8 ;  /* 0x000000000008781c */ /* 0x000fe80003f2f028 */
[----:B------:R-:W-:Y:S06]  /*51c0*/  @UP2 UPLOP3.LUT UP0, UPT, UPT, UPT, UP1, 0x80, 0x8 ;  /* 0x000000000008289c */ /* 0x000fec0003f0f010 */
[----:B------:R-:W-:Y:S01]  /*51d0*/  PLOP3.LUT P0, PT, PT, PT, UP0, 0x80, 0x8 ;  /* 0x000000000008781c */ /* 0x000fe20003f0f008 */
[----:B------:R-:W-:Y:S01]  /*51e0*/  @!UPT UIADD3 URZ, UPT, UPT, URZ, URZ, URZ ;  /* 0x000000fffffff290 */ /* 0x000fe2000fffe0ff */
[----:B------:R-:W-:Y:S11]  /*51f0*/  BRA.U !UP1, `(.L_x_84) ;  /* 0x0000000109387547 */ /* 0x000ff6000b800000 */
[----:B------:R-:W-:Y:S01]  /*5200*/  UISETP.NE.U32.AND UP0, UPT, UR38, URZ, UPT ;  /* 0x000000ff2600728c */ /* 0x000fe2000bf05070 */
[----:B------:R-:W-:Y:S02]  /*5210*/  HFMA2 R0, -RZ, RZ, 0, 5.9604644775390625e-08 ;  /* 0x00000001ff007431 */ /* 0x000fe400000001ff */
[----:B------:R-:W-:Y:S01]  /*5220*/  IMAD.MOV.U32 R95, RZ, RZ, 0x1 ;  /* 0x00000001ff5f7424 */ /* 0x000fe200078e00ff */
[----:B------:R-:W-:Y:S06]  /*5230*/  UISETP.NE.AND.EX UP0, UPT, UR39, URZ, UPT, UP0 ;  /* 0x000000ff2700728c */ /* 0x000fec000bf05300 */
[----:B------:R-:W-:Y:S05]  /*5240*/  PLOP3.LUT P3, PT, PT, PT, UP0, 0x80, 0x8 ;  /* 0x000000000008781c */ /* 0x000fea0003f6f008 */
[----:B------:R-:W1:Y:S01]  /*5250*/  @UP0 LDCU.64 UR6, c[0x0][0x888] ;  /* 0x00011100ff0607ac */ /* 0x000e620008000a00 */
[----:B------:R-:W-:Y:S07]  /*5260*/  @UP0 UIMAD UR4, UR36, UR44, URZ ;  /* 0x0000002c240402a4 */ /* 0x000fee000f8e02ff */
[----:B------:R-:W-:Y:S01]  /*5270*/  @!P3 PRMT R95, R0, 0x7610, R95 ;  /* 0x00007610005fb816 */ /* 0x000fe2000000005f */
[----:B-1----:R-:W-:Y:S03]  /*5280*/  @UP0 UIMAD.WIDE UR6, UR4, 0x4, UR6 ;  /* 0x00000004040608a5 */ /* 0x002fe6000f8e0206 */
[----:B------:R-:W1:Y:S03]  /*5290*/  @!UP0 LDCU UR4, c[0x0][0x880] ;  /* 0x00011000ff0487ac */ /* 0x000e660008000800 */
[----:B------:R-:W-:Y:S01]  /*52a0*/  IMAD.U32 R2, RZ, RZ, UR6 ;  /* 0x00000006ff027e24 */ /* 0x000fe2000f8e00ff */
[----:B------:R-:W-:Y:S05]  /*52b0*/  MOV R3, UR7 ;  /* 0x0000000700037c02 */ /* 0x000fea0008000f00 */
[----:B-----5:R2:W5:Y:S02]  /*52c0*/  @P3 LDG.E R49, desc[UR46][R2.64] ;  /* 0x0000002e02313981 */ /* 0x020564000c1e1900 */
[----:B-12---:R-:W-:Y:S02]  /*52d0*/  @!P3 IMAD.U32 R49, RZ, RZ, UR4 ;  /* 0x00000004ff31be24 */ /* 0x006fe4000f8e00ff */
.L_x_84:
[----:B------:R-:W-:Y:S05]  /*52e0*/  @!P4 BRA `(.L_x_85) ;  /* 0x000000000020c947 */ /* 0x000fea0003800000 */
[----:B------:R-:W-:Y:S04]  /*52f0*/  ISETP.NE.U32.AND P3, PT, R88, RZ, PT ;  /* 0x000000ff5800720c */ /* 0x000fe80003f65070 */
[----:B------:R-:W-:Y:S11]  /*5300*/  ISETP.NE.AND.EX P3, PT, R89, RZ, PT, P3 ;  /* 0x000000ff5900720c */ /* 0x000ff60003f65330 */
[----:B------:R-:W-:Y:S02]  /*5310*/  @!UPT UIADD3 URZ, UPT, UPT, URZ, URZ, URZ ;  /* 0x000000fffffff290 */ /* 0x000fe4000fffe0ff */
[----:B------:R-:W1:Y:S01]  /*5320*/  @P3 LDC.64 R2, c[0x0][0x8a8] ;  /* 0x00022a00ff023b82 */ /* 0x000e620000000a00 */
[----:B------:R-:W-:Y:S04]  /*5330*/  @P3 IMAD R0, R90, UR36, RZ ;  /* 0x000000245a003c24 */ /* 0x000fe8000f8e02ff */
[----:B-1----:R-:W-:Y:S05]  /*5340*/  @P3 IMAD.WIDE R2, R0, 0x4, R2 ;  /* 0x0000000400023825 */ /* 0x002fea00078e0202 */
[----:B-----5:R1:W5:Y:S02]  /*5350*/  @P3 LDG.E R47, desc[UR46][R2.64] ;  /* 0x0000002e022f3981 */ /* 0x020364000c1e1900 */
[----:B-1----:R-:W2:Y:S02]  /*5360*/  @!P3 LDC R47, c[0x0][0x8a0] ;  /* 0x00022800ff2fbb82 */ /* 0x002ea40000000800 */
.L_x_85:
[----:B-----5:R-:W-:Y:S01]  /*5370*/  FSETP.NEU.AND P4, PT, R49, RZ, PT ;  /* 0x000000ff3100720b */ /* 0x020fe20003f8d000 */
[----:B------:R-:W-:Y:S01]  /*5380*/  BSSY B1, `(.L_x_86) ;  /* 0x0000042000017945 */ /* 0x000fe20003800000 */
[----:B------:R-:W-:Y:S01]  /*5390*/  SEL R7, RZ, 0xffffffff, P2 ;  /* 0xffffffffff077807 */ /* 0x000fe20001000000 */
[----:B------:R-:W-:Y:S01]  /*53a0*/  IMAD.MOV.U32 R115, RZ, RZ, 0x1 ;  /* 0x00000001ff737424 */ /* 0x000fe200078e00ff */
[----:B------:R-:W-:Y:S02]  /*53b0*/  LOP3.LUT P3, RZ, R95, 0xff, RZ, 0xc0, !PT ;  /* 0x000000ff5fff7812 */ /* 0x000fe4000786c0ff */
[----:B------:R-:W-:Y:S02]  /*53c0*/  CS2R R86, SRZ ;  /* 0x0000000000567805 */ /* 0x000fe4000001ff00 */
[----:B------:R-:W-:Y:S02]  /*53d0*/  @P1 SEL R4, RZ, 0xffffffff, P4 ;  /* 0xffffffffff041807 */ /* 0x000fe40002000000 */
[----:B------:R-:W-:Y:S02]  /*53e0*/  CS2R R84, SRZ ;  /* 0x0000000000547805 */ /* 0x000fe4000001ff00 */
[----:B------:R-:W-:Y:S02]  /*53f0*/  LEA R0, R105, UR49, 0x3 ;  /* 0x0000003169007c11 */ /* 0x000fe4000f8e18ff */
[----:B------:R-:W-:Y:S02]  /*5400*/  CS2R R82, SRZ ;  /* 0x0000000000527805 */ /* 0x000fe4000001ff00 */
[----:B------:R-:W-:Y:S02]  /*5410*/  @P0 SEL R4, R7, R4, !P3 ;  /* 0x0000000407040207 */ /* 0x000fe40005800000 */
[----:B------:R-:W-:Y:S02]  /*5420*/  CS2R R80, SRZ ;  /* 0x0000000000507805 */ /* 0x000fe4000001ff00 */
[----:B------:R-:W-:Y:S02]  /*5430*/  LEA R113, R44, UR49, 0x3 ;  /* 0x000000312c717c11 */ /* 0x000fe4000f8e18ff */
[----:B------:R-:W-:Y:S02]  /*5440*/  @P1 LOP3.LUT R4, R4, 0x1, RZ, 0xc0, !PT ;  /* 0x0000000104041812 */ /* 0x000fe400078ec0ff */
[----:B------:R-:W-:Y:S02]  /*5450*/  SHF.L.U32 R2, R107, 0x1f, RZ ;  /* 0x0000001f6b027819 */ /* 0x000fe400000006ff */
[----:B------:R-:W-:Y:S02]  /*5460*/  ISETP.NE.U32.OR P6, PT, R4, 0x1, !P1 ;  /* 0x000000010400780c */ /* 0x000fe40004fc5470 */
[----:B------:R-:W-:Y:S02]  /*5470*/  PLOP3.LUT P2, PT, PT, PT, UP1, 0x80, 0x8 ;  /* 0x000000000008781c */ /* 0x000fe40003f4f018 */
[----:B------:R-:W-:Y:S02]  /*5480*/  LEA.HI R5, R44, R44, RZ, 0x1 ;  /* 0x0000002c2c057211 */ /* 0x000fe400078f08ff */
[----:B------:R-:W-:Y:S02]  /*5490*/  SEL R4, RZ, 0xffffffff, P4 ;  /* 0xffffffffff047807 */ /* 0x000fe40002000000 */
[----:B------:R-:W-:Y:S01]  /*54a0*/  P2R R114, PR, RZ, 0x40 ;  /* 0x00000040ff727803 */ /* 0x000fe20000000000 */
[C---:B------:R-:W-:Y:S01]  /*54b0*/  IMAD.SHL.U32 R3, R5.reuse, 0x40, RZ ;  /* 0x0000004005037824 */ /* 0x040fe200078e00ff */
[----:B------:R-:W-:Y:S03]  /*54c0*/  LOP3.LUT R5, R5, 0xffe, RZ, 0xc0, !PT ;  /* 0x00000ffe05057812 */ /* 0x000fe600078ec0ff */
[----:B------:R-:W-:Y:S02]  /*54d0*/  @P6 SHF.L.U32 R9, R104, 0x1f, RZ ;  /* 0x0000001f68096819 */ /* 0x000fe400000006ff */
[----:B------:R-:W-:Y:S01]  /*54e0*/  @P2 SEL R4, R7, R4, !P3 ;  /* 0x0000000407042207 */ /* 0x000fe20005800000 */
[----:B------:R-:W-:Y:S01]  /*54f0*/  IMAD.IADD R48, R44, 0x1, -R5 ;  /* 0x000000012c307824 */ /* 0x000fe200078e0a05 */
[----:B------:R-:W1:Y:S01]  /*5500*/  @P6 SYNCS.PHASECHK.TRANS64.TRYWAIT P1, [R0+URZ+0x40], R9 ;  /* 0x00004009000065a7 */ /* 0x000e6200080211ff */
[----:B------:R-:W-:Y:S02]  /*5510*/  LOP3.LUT R3, R3, 0xffffff80, RZ, 0xc0, !PT ;  /* 0xffffff8003037812 */ /* 0x000fe400078ec0ff */
[----:B------:R-:W-:Y:S03]  /*5520*/  LOP3.LUT R4, R4, 0x1, RZ, 0xc0, !PT ;  /* 0x0000000104047812 */ /* 0x000fe600078ec0ff */
[----:B------:R-:W-:Y:S01]  /*5530*/  IMAD.IADD R3, R46, 0x1, R3 ;  /* 0x000000012e037824 */ /* 0x000fe200078e0203 */
[----:B------:R-:W-:Y:S03]  /*5540*/  ISETP.NE.U32.AND P5, PT, R4, 0x1, PT ;  /* 0x000000010400780c */ /* 0x000fe60003fa5070 */
[----:B------:R-:W-:Y:S01]  /*5550*/  IMAD R48, R48, 0x100000, R3 ;  /* 0x0010000030307824 */ /* 0x000fe200078e0203 */
[----:B------:R-:W-:Y:S01]  /*5560*/  P2R R124, PR, RZ, 0x20 ;  /* 0x00000020ff7c7803 */ /* 0x000fe20000000000 */
[----:B------:R3:W4:Y:S01]  /*5570*/  SYNCS.PHASECHK.TRANS64.TRYWAIT P0, [R113+URZ+0x90], R2 ;  /* 0x00009002710075a7 */ /* 0x00072200080011ff */
[----:B-1----:R-:W-:Y:S01]  /*5580*/  @P6 SEL R115, RZ, 0x1, !P1 ;  /* 0x00000001ff736807 */ /* 0x002fe20004800000 */
[----:B---3--:R-:W-:Y:S06]  /*5590*/  @!P6 BRA `(.L_x_87) ;  /* 0x000000000080e947 */ /* 0x008fec0003800000 */
[----:B------:R-:W-:Y:S01]  /*55a0*/  @P5 IMAD R5, R105, 0x1000, R100 ;  /* 0x0000100069055824 */ /* 0x000fe200078e0264 */
[----:B------:R-:W-:Y:S01]  /*55b0*/  ISETP.NE.AND P1, PT, R115, RZ, PT ;  /* 0x000000ff7300720c */ /* 0x000fe20003f25270 */
[----:B------:R-:W-:Y:S01]  /*55c0*/  BSSY B0, `(.L_x_88) ;  /* 0x000000b000007945 */ /* 0x000fe20003800000 */
[----:B------:R-:W-:Y:S01]  /*55d0*/  CS2R R82, SRZ ;  /* 0x0000000000527805 */ /* 0x000fe2000001ff00 */
[----:B------:R-:W-:Y:S01]  /*55e0*/  @P5 VIADD R4, R5, UR49 ;  /* 0x0000003105045c36 */ /* 0x000fe20008000000 */
[----:B------:R-:W-:Y:S02]  /*55f0*/  CS2R R80, SRZ ;  /* 0x0000000000507805 */ /* 0x000fe4000001ff00 */
[----:B------:R-:W-:Y:S02]  /*5600*/  CS2R R86, SRZ ;  /* 0x0000000000567805 */ /* 0x000fe4000001ff00 */
[----:B------:R-:W-:Y:S01]  /*5610*/  CS2R R84, SRZ ;  /* 0x0000000000547805 */ /* 0x000fe2000001ff00 */
[----:B------:R-:W-:Y:S04]  /*5620*/  @P5 IMAD R4, R108, -0x10, R4 ;  /* 0xfffffff06c045824 */ /* 0x000fe800078e0204 */
[----:B------:R-:W-:Y:S05]  /*5630*/  @P1 BRA `(.L_x_89) ;  /* 0x00000000000c1947 */ /* 0x000fea0003800000 */
[----:B------:R-:W-:Y:S04]  /*5640*/  SHF.L.U32 R3, R104, 0x1f, RZ ;  /* 0x0000001f68037819 */ /* 0x000fe800000006ff */
[----:B------:R-:W1:Y:S02]  /*5650*/  SYNCS.PHASECHK.TRANS64.TRYWAIT P1, [R0+URZ+0x40], R3 ;  /* 0x00004003000075a7 */ /* 0x000e6400080211ff */
[----:B-1----:R-:W-:Y:S05]  /*5660*/  @!P1 BRA `(.L_x_90) ;  /* 0x0000002000f09947 */ /* 0x002fea0003800000 */
.L_x_89:
[----:B------:R-:W-:Y:S05]  /*5670*/  BSYNC B0 ;  /* 0x0000000000007941 */ /* 0x000fea0003800000 */
.L_x_88:
[----:B------:R-:W-:Y:S01]  /*5680*/  ISETP.NE.AND P1, PT, R124, RZ, PT ;  /* 0x000000ff7c00720c */ /* 0x000fe20003f25270 */
[----:B-1----:R-:W-:Y:S02]  /*5690*/  VIADD R3, R0, 0x50 ;  /* 0x0000005000037836 */ /* 0x002fe40000000000 */
[----:B------:R-:W-:Y:S02]  /*56a0*/  IMAD.U32 R0, RZ, RZ, UR37 ;  /* 0x00000025ff007e24 */ /* 0x000fe4000f8e00ff */
[----:B------:R-:W-:Y:S03]  /*56b0*/  VIADD R105, R105, 0x1 ;  /* 0x0000000169697836 */ /* 0x000fe60000000000 */
[----:B------:R-:W-:Y:S05]  /*56c0*/  PRMT R0, R0, 0x654, R3 ;  /* 0x0000065400007816 */ /* 0x000fea0000000003 */
[----:B------:R1:W3:Y:S04]  /*56d0*/  @P1 LDS.128 R80, [R5+UR49+0x200] ;  /* 0x0002003105501984 */ /* 0x0002e80008000c00 */
[----:B------:R1:W1:Y:S01]  /*56e0*/  @P1 LDS.128 R84, [R4+0x210] ;  /* 0x0002100004541984 */ /* 0x0002620000000c00 */
[C---:B------:R-:W-:Y:S01]  /*56f0*/  ISETP.NE.AND P1, PT, R105.reuse, 0x2, PT ;  /* 0x000000026900780c */ /* 0x040fe20003f25270 */
[----:B------:R-:W-:Y:S01]  /*5700*/  @!PT LDS RZ, [RZ] ;  /* 0x00000000fffff984 */ /* 0x000fe20000000800 */
[----:B------:R-:W-:Y:S01]  /*5710*/  @!PT LDS RZ, [RZ] ;  /* 0x00000000fffff984 */ /* 0x000fe20000000800 */
[----:B------:R-:W-:Y:S01]  /*5720*/  @!PT LDS RZ, [RZ] ;  /* 0x00000000fffff984 */ /* 0x000fe20000000800 */
[----:B------:R-:W-:Y:S01]  /*5730*/  @!PT LDS RZ, [RZ] ;  /* 0x00000000fffff984 */ /* 0x000fe20000000800 */
[----:B------:R5:W-:Y:S06]  /*5740*/  MEMBAR.ALL.CTA ;  /* 0x0000000000007992 */ /* 0x000bec0000008000 */
[----:B-----5:R-:W5:Y:S01]  /*5750*/  FENCE.VIEW.ASYNC.S ;  /* 0x00000000000073c6 */ /* 0x020f620000000000 */
[----:B------:R-:W-:Y:S02]  /*5760*/  SEL R3, RZ, 0x1, P1 ;  /* 0x00000001ff037807 */ /* 0x000fe40000800000 */
[----:B------:R-:W-:Y:S02]  /*5770*/  SEL R105, R105, RZ, P1 ;  /* 0x000000ff69697207 */ /* 0x000fe40000800000 */
[----:B------:R-:W-:Y:S01]  /*5780*/  LOP3.LUT R104, R104, R3, RZ, 0x3c, !PT ;  /* 0x0000000368687212 */ /* 0x000fe200078e3cff */
[----:B-----5:R1:W-:Y:S06]  /*5790*/  SYNCS.ARRIVE.TRANS64.RED.A1T0 RZ, [R0+URZ], RZ ;  /* 0x000000ff00ff79a7 */ /* 0x0203ec00081004ff */
.L_x_87:
[----:B------:R-:W-:Y:S05]  /*57a0*/  BSYNC B1 ;  /* 0x0000000000017941 */ /* 0x000fea0003800000 */
.L_x_86:
[----:B-1----:R-:W-:Y:S04]  /*57b0*/  SHF.R.U32.HI R0, RZ, 0x15, R48 ;  /* 0x00000015ff007819 */ /* 0x002fe80000011630 */
[----:B------:R-:W-:Y:S01]  /*57c0*/  LOP3.LUT P1, RZ, R0, 0x3, R101, 0x48, !PT ;  /* 0x0000000300ff7812 */ /* 0x000fe20007824865 */
[----:B------:R-:W-:Y:S01]  /*57d0*/  @!UPT UIADD3 URZ, UPT, UPT, URZ, URZ, URZ ;  /* 0x000000fffffff290 */ /* 0x000fe2000fffe0ff */
[----:B----4-:R-:W-:Y:S11]  /*57e0*/  @P0 BRA `(.L_x_91) ;  /* 0x0000000000080947 */ /* 0x010ff60003800000 */
[----:B------:R-:W1:Y:S02]  /*57f0*/  SYNCS.PHASECHK.TRANS64.TRYWAIT P0, [R113+URZ+0x90], R2 ;  /* 0x00009002710075a7 */ /* 0x000e6400080011ff */
[----:B-1----:R-:W-:Y:S05]  /*5800*/  @!P0 BRA `(.L_x_92) ;  /* 0x00000020009c8947 */ /* 0x002fea0003800000 */
.L_x_91:
[----:B------:R-:W-:Y:S05]  /*5810*/  @!P1 BRA `(.L_x_93) ;  /* 0x0000000000409947 */ /* 0x000fea0003800000 */
[----:B------:R-:W4:Y:S01]  /*5820*/  LDCU.64 UR8, c[0x4][0x70] ;  /* 0x01000e00ff0877ac */ /* 0x000f220008000a00 */
[----:B------:R-:W-:Y:S01]  /*5830*/  MOV R3, 0x0 ;  /* 0x0000000000037802 */ /* 0x000fe20000000f00 */
[----:B------:R-:W-:Y:S02]  /*5840*/  HFMA2 R12, -RZ, RZ, 0, 5.9604644775390625e-08 ;  /* 0x00000001ff0c7431 */ /* 0x000fe400000001ff */
[----:B------:R-:W-:Y:S02]  /*5850*/  IMAD.MOV.U32 R8, RZ, RZ, 0x192 ;  /* 0x00000192ff087424 */ /* 0x000fe400078e00ff */
[----:B------:R-:W-:Y:S01]  /*5860*/  IMAD.MOV.U32 R13, RZ, RZ, RZ ;  /* 0x000000ffff0d7224 */ /* 0x000fe200078e00ff */
[----:B------:R-:W5:Y:S01]  /*5870*/  LDCU.64 UR6, c[0x4][0x78] ;  /* 0x01000f00ff0677ac */ /* 0x000f620008000a00 */
[----:B-1----:R-:W1:Y:S01]  /*5880*/  LDC.64 R2, c[0x4][R3] ;  /* 0x0100000003027b82 */ /* 0x002e620000000a00 */
[----:B------:R-:W2:Y:S01]  /*5890*/  LDCU.64 UR4, c[0x4][0x10] ;  /* 0x01000200ff0477ac */ /* 0x000ea20008000a00 */
[----:B----4-:R-:W-:Y:S01]  /*58a0*/  MOV R5, UR9 ;  /* 0x0000000900057c02 */ /* 0x010fe20008000f00 */
[----:B------:R-:W-:Y:S01]  /*58b0*/  IMAD.U32 R4, RZ, RZ, UR8 ;  /* 0x00000008ff047e24 */ /* 0x000fe2000f8e00ff */
[----:B-----5:R-:W-:Y:S01]  /*58c0*/  MOV R7, UR7 ;  /* 0x0000000700077c02 */ /* 0x020fe20008000f00 */
[----:B------:R-:W-:Y:S01]  /*58d0*/  IMAD.U32 R6, RZ, RZ, UR6 ;  /* 0x00000006ff067e24 */ /* 0x000fe2000f8e00ff */
[----:B--2---:R-:W-:Y:S01]  /*58e0*/  MOV R11, UR5 ;  /* 0x00000005000b7c02 */ /* 0x004fe20008000f00 */
[----:B------:R-:W-:Y:S02]  /*58f0*/  IMAD.U32 R10, RZ, RZ, UR4 ;  /* 0x00000004ff0a7e24 */ /* 0x000fe4000f8e00ff */
[----:B------:R-:W-:Y:S07]  /*5900*/  LEPC R20, `(.L_x_93) ;  /* 0x000000001014794e */ /* 0x000fee0000000000 */
[----:B-1-3--:R-:W-:Y:S05]  /*5910*/  CALL.ABS.NOINC R2 ;  /* 0x0000000002007343 */ /* 0x00afea0003c00000 */
.L_x_93:
[-C--:B---3--:R-:W-:Y:S01]  /*5920*/  F2FP.F16.E5M2.UNPACK_B R51, R80.reuse ;  /* 0x00000050ff33723e */ /* 0x088fe200020004ff */
[----:B------:R-:W-:Y:S05]  /*5930*/  WARPSYNC.ALL ;  /* 0x0000000000007948 */ /* 0x000fea0003800000 */
[----:B------:R-:W-:Y:S01]  /*5940*/  R2UR UR4, R48 ;  /* 0x00000000300472ca */ /* 0x000fe200000e0000 */
[--C-:B------:R-:W-:Y:S01]  /*5950*/  HADD2.F32 R50, -RZ, R51.reuse.H0_H0 ;  /* 0x20000033ff327230 */ /* 0x100fe20000004100 */
[----:B------:R-:W-:Y:S01]  /*5960*/  F2FP.F16.E5M2.UNPACK_B R53, R80.H1 ;  /* 0x00000050ff35723e */ /* 0x000fe200030004ff */
[----:B------:R-:W-:Y:S01]  /*5970*/  HADD2.F32 R51, -RZ, R51.H1_H1 ;  /* 0x30000033ff337230 */ /* 0x000fe20000004100 */
[-C--:B------:R-:W-:Y:S01]  /*5980*/  F2FP.F16.E5M2.UNPACK_B R55, R81.reuse ;  /* 0x00000051ff37723e */ /* 0x080fe200020004ff */
[----:B------:R-:W-:Y:S01]  /*5990*/  BSSY.RECONVERGENT B0, `(.L_x_94) ;  /* 0x0000099000007945 */ /* 0x000fe20003800200 */
[----:B------:R-:W-:Y:S01]  /*59a0*/  F2FP.F16.E5M2.UNPACK_B R57, R81.H1 ;  /* 0x00000051ff39723e */ /* 0x000fe200030004ff */
[--C-:B------:R-:W-:Y:S01]  /*59b0*/  HADD2.F32 R52, -RZ, R53.reuse.H0_H0 ;  /* 0x20000035ff347230 */ /* 0x100fe20000004100 */
[-C--:B------:R-:W-:Y:S01]  /*59c0*/  F2FP.F16.E5M2.UNPACK_B R59, R82.reuse ;  /* 0x00000052ff3b723e */ /* 0x080fe200020004ff */
[----:B------:R-:W-:Y:S01]  /*59d0*/  HADD2.F32 R54, -RZ, R53.H1_H1 ;  /* 0x30000035ff367230 */ /* 0x000fe20000004100 */
[----:B------:R-:W-:Y:S01]  /*59e0*/  F2FP.F16.E5M2.UNPACK_B R61, R82.H1 ;  /* 0x00000052ff3d723e */ /* 0x000fe200030004ff */
[--C-:B------:R-:W-:Y:S01]  /*59f0*/  HADD2.F32 R53, -RZ, R55.reuse.H0_H0 ;  /* 0x20000037ff357230 */ /* 0x100fe20000004100 */
[-C--:B------:R-:W-:Y:S01]  /*5a00*/  F2FP.F16.E5M2.UNPACK_B R63, R83.reuse ;  /* 0x00000053ff3f723e */ /* 0x080fe200020004ff */
[----:B------:R-:W-:Y:S01]  /*5a10*/  LDTM.16dp32bit_t0_t15.x32 R4, tmem[UR4] ;  /* 0x00000004000479ee */ /* 0x000fe20008a80000 */
[----:B------:R-:W2:Y:S01]  /*5a20*/  LDTM.16dp32bit_t16_t31.x32 R4, tmem[UR4+0x20] ;  /* 0x00002004000479ee */ /* 0x000ea20008aa0000 */
[----:B------:R-:W-:Y:S01]  /*5a30*/  SHF.L.U32 R125, R102, 0x4, RZ ;  /* 0x00000004667d7819 */ /* 0x000fe200000006ff */
[----:B------:R-:W-:Y:S01]  /*5a40*/  HADD2.F32 R56, -RZ, R55.H1_H1 ;  /* 0x30000037ff387230 */ /* 0x000fe20000004100 */
[----:B------:R-:W-:Y:S01]  /*5a50*/  ISETP.NE.AND P6, PT, R114, RZ, PT ;  /* 0x000000ff7200720c */ /* 0x000fe20003fc5270 */
[----:B------:R-:W-:Y:S01]  /*5a60*/  HADD2.F32 R60, -RZ, R59.H1_H1 ;  /* 0x3000003bff3c7230 */ /* 0x000fe20000004100 */
[----:B------:R-:W-:Y:S01]  /*5a70*/  IADD3 R114, PT, PT, R100, UR49, RZ ;  /* 0x0000003164727c10 */ /* 0x000fe2000fffe0ff */
[----:B------:R-:W-:Y:S01]  /*5a80*/  HADD2.F32 R64, -RZ, R63.H1_H1 ;  /* 0x3000003fff407230 */ /* 0x000fe20000004100 */
[----:B------:R-:W-:Y:S01]  /*5a90*/  F2FP.F16.E5M2.UNPACK_B R65, R83.H1 ;  /* 0x00000053ff41723e */ /* 0x000fe200030004ff */
[--C-:B------:R-:W-:Y:S01]  /*5aa0*/  HADD2.F32 R55, -RZ, R57.reuse.H0_H0 ;  /* 0x20000039ff377230 */ /* 0x100fe20000004100 */
[----:B------:R-:W-:Y:S01]  /*5ab0*/  IADD3 R114, PT, PT, R114, R125, RZ ;  /* 0x0000007d72727210 */ /* 0x000fe20007ffe0ff */
[----:B------:R-:W-:Y:S01]  /*5ac0*/  HADD2.F32 R58, -RZ, R57.H1_H1 ;  /* 0x30000039ff3a7230 */ /* 0x000fe20000004100 */
[-C--:B------:R-:W-:Y:S01]  /*5ad0*/  F2FP.F16.E5M2.UNPACK_B R67, R84.reuse ;  /* 0x00000054ff43723e */ /* 0x080fe200020004ff */
[----:B------:R-:W-:Y:S01]  /*5ae0*/  HADD2.F32 R57, -RZ, R59.H0_H0 ;  /* 0x2000003bff397230 */ /* 0x000fe20000004100 */
[----:B------:R-:W-:Y:S01]  /*5af0*/  F2FP.F16.E5M2.UNPACK_B R69, R84.H1 ;  /* 0x00000054ff45723e */ /* 0x000fe200030004ff */
[----:B------:R-:W-:Y:S01]  /*5b00*/  HADD2.F32 R59, -RZ, R61.H0_H0 ;  /* 0x2000003dff3b7230 */ /* 0x000fe20000004100 */
[-C--:B------:R-:W-:Y:S01]  /*5b10*/  F2FP.F16.E5M2.UNPACK_B R71, R85.reuse ;  /* 0x00000055ff47723e */ /* 0x080fe200020004ff */
[----:B------:R-:W-:Y:S01]  /*5b20*/  HADD2.F32 R68, -RZ, R67.H1_H1 ;  /* 0x30000043ff447230 */ /* 0x000fe20000004100 */
[----:B------:R-:W-:Y:S01]  /*5b30*/  F2FP.F16.E5M2.UNPACK_B R73, R85.H1 ;  /* 0x00000055ff49723e */ /* 0x000fe200030004ff */
[----:B------:R-:W-:Y:S01]  /*5b40*/  HADD2.F32 R62, -RZ, R61.H1_H1 ;  /* 0x3000003dff3e7230 */ /* 0x000fe20000004100 */
[-C--:B------:R-:W-:Y:S01]  /*5b50*/  F2FP.F16.E5M2.UNPACK_B R75, R86.reuse ;  /* 0x00000056ff4b723e */ /* 0x080fe200020004ff */
[----:B------:R-:W-:Y:S01]  /*5b60*/  HADD2.F32 R61, -RZ, R63.H0_H0 ;  /* 0x2000003fff3d7230 */ /* 0x000fe20000004100 */
[----:B------:R-:W-:Y:S01]  /*5b70*/  F2FP.F16.E5M2.UNPACK_B R77, R86.H1 ;  /* 0x00000056ff4d723e */ /* 0x000fe200030004ff */
[----:B------:R-:W-:Y:S01]  /*5b80*/  HADD2.F32 R72, -RZ, R71.H1_H1 ;  /* 0x30000047ff487230 */ /* 0x000fe20000004100 */
[----:B------:R-:W-:Y:S01]  /*5b90*/  F2FP.F16.E5M2.UNPACK_B R79, R87.H1 ;  /* 0x00000057ff4f723e */ /* 0x000fe200030004ff */
[C---:B--2---:R-:W-:Y:S01]  /*5ba0*/  FMUL R0, R47.reuse, R4 ;  /* 0x000000042f007220 */ /* 0x044fe20000400000 */
[C---:B-1----:R-:W-:Y:S01]  /*5bb0*/  FMUL R2, R47.reuse, R5 ;  /* 0x000000052f027220 */ /* 0x042fe20000400000 */
[C---:B------:R-:W-:Y:S01]  /*5bc0*/  FMUL R4, R47.reuse, R8 ;  /* 0x000000082f047220 */ /* 0x040fe20000400000 */
[----:B------:R-:W-:Y:S01]  /*5bd0*/  FMUL R5, R47, R9 ;  /* 0x000000092f057220 */ /* 0x000fe20000400000 */
[C---:B------:R-:W-:Y:S01]  /*5be0*/  FFMA R0, R49.reuse, R50, R0 ;  /* 0x0000003231007223 */ /* 0x040fe20000000000 */
[----:B------:R-:W-:Y:S01]  /*5bf0*/  FFMA R2, R49, R51, R2 ;  /* 0x0000003331027223 */ /* 0x000fe20000000002 */
[C---:B------:R-:W-:Y:S01]  /*5c00*/  FMUL R8, R47.reuse, R12 ;  /* 0x0000000c2f087220 */ /* 0x040fe20000400000 */
[C---:B------:R-:W-:Y:S01]  /*5c10*/  FMUL R9, R47.reuse, R13 ;  /* 0x0000000d2f097220 */ /* 0x040fe20000400000 */
[C---:B------:R-:W-:Y:S01]  /*5c20*/  FMUL R12, R47.reuse, R16 ;  /* 0x000000102f0c7220 */ /* 0x040fe20000400000 */
[C---:B------:R-:W-:Y:S01]  /*5c30*/  FMUL R13, R47.reuse, R17 ;  /* 0x000000112f0d7220 */ /* 0x040fe20000400000 */
[C---:B------:R-:W-:Y:S01]  /*5c40*/  FMUL R16, R47.reuse, R20 ;  /* 0x000000142f107220 */ /* 0x040fe20000400000 */
[C---:B------:R-:W-:Y:S01]  /*5c50*/  FMUL R17, R47.reuse, R21 ;  /* 0x000000152f117220 */ /* 0x040fe20000400000 */
[C---:B------:R-:W-:Y:S01]  /*5c60*/  FMUL R20, R47.reuse, R24 ;  /* 0x000000182f147220 */ /* 0x040fe20000400000 */
[C---:B------:R-:W-:Y:S01]  /*5c70*/  FMUL R21, R47.reuse, R25 ;  /* 0x000000192f157220 */ /* 0x040fe20000400000 */
[----:B------:R-:W-:Y:S02]  /*5c80*/  HADD2.F32 R76, -RZ, R75.H1_H1 ;  /* 0x3000004bff4c7230 */ /* 0x000fe40000004100 */
[C---:B------:R-:W-:Y:S01]  /*5c90*/  FMUL R24, R47.reuse, R28 ;  /* 0x0000001c2f187220 */ /* 0x040fe20000400000 */
[C---:B------:R-:W-:Y:S01]  /*5ca0*/  FMUL R25, R47.reuse, R29 ;  /* 0x0000001d2f197220 */ /* 0x040fe20000400000 */
[C---:B------:R-:W-:Y:S01]  /*5cb0*/  FMUL R28, R47.reuse, R32 ;  /* 0x000000202f1c7220 */ /* 0x040fe20000400000 */
[C---:B------:R-:W-:Y:S01]  /*5cc0*/  FMUL R29, R47.reuse, R33 ;  /* 0x000000212f1d7220 */ /* 0x040fe20000400000 */
[C---:B------:R-:W-:Y:S01]  /*5cd0*/  FMUL R3, R47.reuse, R6 ;  /* 0x000000062f037220 */ /* 0x040fe20000400000 */
[C---:B------:R-:W-:Y:S01]  /*5ce0*/  FMUL R7, R47.reuse, R7 ;  /* 0x000000072f077220 */ /* 0x040fe20000400000 */
[C---:B------:R-:W-:Y:S01]  /*5cf0*/  FMUL R6, R47.reuse, R10 ;  /* 0x0000000a2f067220 */ /* 0x040fe20000400000 */
[----:B------:R-:W-:Y:S01]  /*5d00*/  FMUL R11, R47, R11 ;  /* 0x0000000b2f0b7220 */ /* 0x000fe20000400000 */
[C---:B------:R-:W-:Y:S01]  /*5d10*/  FFMA R3, R49.reuse, R52, R3 ;  /* 0x0000003431037223 */ /* 0x040fe20000000003 */
[C---:B------:R-:W-:Y:S01]  /*5d20*/  FFMA R7, R49.reuse, R54, R7 ;  /* 0x0000003631077223 */ /* 0x040fe20000000007 */
[C---:B------:R-:W-:Y:S01]  /*5d30*/  FFMA R4, R49.reuse, R53, R4 ;  /* 0x0000003531047223 */ /* 0x040fe20000000004 */
[----:B------:R-:W-:Y:S01]  /*5d40*/  F2FP.F16.E5M2.UNPACK_B R50, R87 ;  /* 0x00000057ff32723e */ /* 0x000fe200020004ff */
[C---:B------:R-:W-:Y:S01]  /*5d50*/  FFMA R5, R49.reuse, R56, R5 ;  /* 0x0000003831057223 */ /* 0x040fe20000000005 */
[----:B------:R-:W-:Y:S01]  /*5d60*/  FFMA R6, R49, R55, R6 ;  /* 0x0000003731067223 */ /* 0x000fe20000000006 */
[----:B------:R-:W-:Y:S01]  /*5d70*/  F2FP.SATFINITE.E5M2.F32.PACK_AB_MERGE_C R117, R7, R3, RZ ;  /* 0x000000030775723e */ /* 0x000fe200048060ff */
[C---:B------:R-:W-:Y:S01]  /*5d80*/  FFMA R11, R49.reuse, R58, R11 ;  /* 0x0000003a310b7223 */ /* 0x040fe2000000000b */
[C---:B------:R-:W-:Y:S01]  /*5d90*/  FFMA R8, R49.reuse, R57, R8 ;  /* 0x0000003931087223 */ /* 0x040fe20000000008 */
[----:B------:R-:W-:Y:S01]  /*5da0*/  ISETP.NE.AND P0, PT, R110, RZ, PT ;  /* 0x000000ff6e00720c */ /* 0x000fe20003f05270 */
[----:B------:R-:W-:Y:S01]  /*5db0*/  FFMA R9, R49, R60, R9 ;  /* 0x0000003c31097223 */ /* 0x000fe20000000009 */
[----:B------:R-:W-:Y:S01]  /*5dc0*/  F2FP.SATFINITE.E5M2.F32.PACK_AB_MERGE_C R116, R2, R0, R117 ;  /* 0x000000000274723e */ /* 0x000fe20004806075 */
[--C-:B------:R-:W-:Y:S01]  /*5dd0*/  HADD2.F32 R51, -RZ, R50.reuse.H0_H0 ;  /* 0x20000032ff337230 */ /* 0x100fe20000004100 */
[----:B------:R-:W-:Y:S01]  /*5de0*/  F2FP.SATFINITE.E5M2.F32.PACK_AB_MERGE_C R117, R11, R6, RZ ;  /* 0x000000060b75723e */ /* 0x000fe200048060ff */
[----:B------:R-:W-:Y:S02]  /*5df0*/  HADD2.F32 R50, -RZ, R50.H1_H1 ;  /* 0x30000032ff327230 */ /* 0x000fe40000004100 */
[C---:B------:R-:W-:Y:S01]  /*5e00*/  FMUL R10, R47.reuse, R14 ;  /* 0x0000000e2f0a7220 */ /* 0x040fe20000400000 */
[----:B------:R-:W-:Y:S01]  /*5e10*/  FMUL R15, R47, R15 ;  /* 0x0000000f2f0f7220 */ /* 0x000fe20000400000 */
[--C-:B------:R-:W-:Y:S01]  /*5e20*/  HADD2.F32 R63, -RZ, R65.reuse.H0_H0 ;  /* 0x20000041ff3f7230 */ /* 0x100fe20000004100 */
[----:B------:R-:W-:Y:S01]  /*5e30*/  F2FP.SATFINITE.E5M2.F32.PACK_AB_MERGE_C R117, R5, R4, R117 ;  /* 0x000000040575723e */ /* 0x000fe20004806075 */
[C---:B------:R-:W-:Y:S01]  /*5e40*/  FFMA R10, R49.reuse, R59, R10 ;  /* 0x0000003b310a7223 */ /* 0x040fe2000000000a */
[C---:B------:R-:W-:Y:S01]  /*5e50*/  FFMA R15, R49.reuse, R62, R15 ;  /* 0x0000003e310f7223 */ /* 0x040fe2000000000f */
[C---:B------:R-:W-:Y:S01]  /*5e60*/  FFMA R12, R49.reuse, R61, R12 ;  /* 0x0000003d310c7223 */ /* 0x040fe2000000000c */
[----:B------:R-:W-:Y:S01]  /*5e70*/  FFMA R13, R49, R64, R13 ;  /* 0x00000040310d7223 */ /* 0x000fe2000000000d */
[----:B------:R-:W-:Y:S02]  /*5e80*/  HADD2.F32 R66, -RZ, R65.H1_H1 ;  /* 0x30000041ff427230 */ /* 0x000fe40000004100 */
[C---:B------:R-:W-:Y:S01]  /*5e90*/  FMUL R14, R47.reuse, R18 ;  /* 0x000000122f0e7220 */ /* 0x040fe20000400000 */
[----:B------:R-:W-:Y:S02]  /*5ea0*/  HADD2.F32 R65, -RZ, R67.H0_H0 ;  /* 0x20000043ff417230 */ /* 0x000fe40000004100 */
[----:B------:R-:W-:Y:S01]  /*5eb0*/  FMUL R19, R47, R19 ;  /* 0x000000132f137220 */ /* 0x000fe20000400000 */
[--C-:B------:R-:W-:Y:S02]  /*5ec0*/  HADD2.F32 R67, -RZ, R69.reuse.H0_H0 ;  /* 0x20000045ff437230 */ /* 0x100fe40000004100 */
[----:B------:R-:W-:Y:S01]  /*5ed0*/  FFMA R14, R49, R63, R14 ;  /* 0x0000003f310e7223 */ /* 0x000fe2000000000e */
[----:B------:R-:W-:Y:S02]  /*5ee0*/  HADD2.F32 R70, -RZ, R69.H1_H1 ;  /* 0x30000045ff467230 */ /* 0x000fe40000004100 */
[----:B------:R-:W-:Y:S01]  /*5ef0*/  FMUL R18, R47, R22 ;  /* 0x000000162f127220 */ /* 0x000fe20000400000 */
[----:B------:R-:W-:Y:S02]  /*5f00*/  HADD2.F32 R69, -RZ, R71.H0_H0 ;  /* 0x20000047ff457230 */ /* 0x000fe40000004100 */
[----:B------:R-:W-:Y:S01]  /*5f10*/  FFMA R19, R49, R66, R19 ;  /* 0x0000004231137223 */ /* 0x000fe20000000013 */
[----:B------:R-:W-:Y:S01]  /*5f20*/  FMUL R23, R47, R23 ;  /* 0x000000172f177220 */ /* 0x000fe20000400000 */
[C---:B------:R-:W-:Y:S01]  /*5f30*/  FFMA R16, R49.reuse, R65, R16 ;  /* 0x0000004131107223 */ /* 0x040fe20000000010 */
[C---:B------:R-:W-:Y:S01]  /*5f40*/  FFMA R17, R49.reuse, R68, R17 ;  /* 0x0000004431117223 */ /* 0x040fe20000000011 */
        /* <DEDUP_REMOVED lines=23> */
[----:B------:R-:W-:Y:S01]  /*60c0*/  F2FP.SATFINITE.E5M2.F32.PACK_AB_MERGE_C R118, R15, R10, RZ ;  /* 0x0000000a0f76723e */ /* 0x000fe200048060ff */
[----:B------:R-:W-:Y:S01]  /*60d0*/  FFMA R28, R49, R51, R28 ;  /* 0x00000033311c7223 */ /* 0x000fe2000000001c */
[----:B------:R-:W-:Y:S01]  /*60e0*/  F2FP.SATFINITE.E5M2.F32.PACK_AB_MERGE_C R119, R19, R14, RZ ;  /* 0x0000000e1377723e */ /* 0x000fe200048060ff */
[C---:B------:R-:W-:Y:S01]  /*60f0*/  FFMA R29, R49.reuse, R50, R29 ;  /* 0x00000032311d7223 */ /* 0x040fe2000000001d */
[C---:B------:R-:W-:Y:S01]  /*6100*/  FFMA R30, R49.reuse, R77, R30 ;  /* 0x0000004d311e7223 */ /* 0x040fe2000000001e */
[----:B------:R-:W-:Y:S01]  /*6110*/  FFMA R35, R49, R52, R35 ;  /* 0x0000003431237223 */ /* 0x000fe20000000023 */
[----:B------:R-:W-:Y:S02]  /*6120*/  F2FP.SATFINITE.E5M2.F32.PACK_AB_MERGE_C R118, R9, R8, R118 ;  /* 0x000000080976723e */ /* 0x000fe40004806076 */
[----:B------:R-:W-:Y:S02]  /*6130*/  F2FP.SATFINITE.E5M2.F32.PACK_AB_MERGE_C R119, R13, R12, R119 ;  /* 0x0000000c0d77723e */ /* 0x000fe40004806077 */
[----:B------:R-:W-:Y:S02]  /*6140*/  F2FP.SATFINITE.E5M2.F32.PACK_AB_MERGE_C R120, R23, R18, RZ ;  /* 0x000000121778723e */ /* 0x000fe400048060ff */
[----:B------:R-:W-:Y:S01]  /*6150*/  F2FP.SATFINITE.E5M2.F32.PACK_AB_MERGE_C R121, R27, R22, RZ ;  /* 0x000000161b79723e */ /* 0x000fe200048060ff */
[----:B------:R1:W-:Y:S01]  /*6160*/  STS.128 [R100+UR49+0x2200], R116 ;  /* 0x0022007464007988 */ /* 0x0003e20008000c31 */
[----:B------:R-:W-:Y:S02]  /*6170*/  F2FP.SATFINITE.E5M2.F32.PACK_AB_MERGE_C R122, R31, R26, RZ ;  /* 0x0000001a1f7a723e */ /* 0x000fe400048060ff */
[----:B------:R-:W-:Y:S02]  /*6180*/  F2FP.SATFINITE.E5M2.F32.PACK_AB_MERGE_C R123, R35, R30, RZ ;  /* 0x0000001e237b723e */ /* 0x000fe400048060ff */
[----:B------:R-:W-:Y:S02]  /*6190*/  F2FP.SATFINITE.E5M2.F32.PACK_AB_MERGE_C R120, R17, R16, R120 ;  /* 0x000000101178723e */ /* 0x000fe40004806078 */
[----:B------:R-:W-:Y:S02]  /*61a0*/  F2FP.SATFINITE.E5M2.F32.PACK_AB_MERGE_C R121, R21, R20, R121 ;  /* 0x000000141579723e */ /* 0x000fe40004806079 */
[----:B------:R-:W-:Y:S02]  /*61b0*/  F2FP.SATFINITE.E5M2.F32.PACK_AB_MERGE_C R122, R25, R24, R122 ;  /* 0x00000018197a723e */ /* 0x000fe4000480607a */
[----:B------:R-:W-:Y:S02]  /*61c0*/  F2FP.SATFINITE.E5M2.F32.PACK_AB_MERGE_C R123, R29, R28, R123 ;  /* 0x0000001c1d7b723e */ /* 0x000fe4000480607b */
[----:B------:R-:W-:Y:S02]  /*61d0*/  LEA R32, R105, UR49, 0x3 ;  /* 0x0000003169207c11 */ /* 0x000fe4000f8e18ff */
[----:B------:R-:W-:Y:S01]  /*61e0*/  @P6 SHF.L.U32 R33, R104, 0x1f, RZ ;  /* 0x0000001f68216819 */ /* 0x000fe200000006ff */
[----:B------:R1:W-:Y:S01]  /*61f0*/  STS.128 [R114+0x2210], R120 ;  /* 0x0022107872007388 */ /* 0x0003e20000000c00 */
[----:B------:R-:W-:Y:S01]  /*6200*/  @!PT LDS RZ, [RZ] ;  /* 0x00000000fffff984 */ /* 0x000fe20000000800 */
[----:B------:R-:W-:Y:S01]  /*6210*/  @!PT LDS RZ, [RZ] ;  /* 0x00000000fffff984 */ /* 0x000fe20000000800 */
[----:B------:R-:W-:Y:S01]  /*6220*/  @!PT LDS RZ, [RZ] ;  /* 0x00000000fffff984 */ /* 0x000fe20000000800 */
[----:B------:R-:W-:Y:S01]  /*6230*/  @!PT LDS RZ, [RZ] ;  /* 0x00000000fffff984 */ /* 0x000fe20000000800 */
[----:B------:R2:W-:Y:S07]  /*6240*/  MEMBAR.ALL.CTA ;  /* 0x0000000000007992 */ /* 0x0005ee0000008000 */
[----:B--2---:R-:W2:Y:S02]  /*6250*/  FENCE.VIEW.ASYNC.S ;  /* 0x00000000000073c6 */ /* 0x004ea40000000000 */
[----:B--2---:R-:W-:Y:S06]  /*6260*/  BAR.SYNC.DEFER_BLOCKING 0x1, 0x80 ;  /* 0x0042000000007b1d */ /* 0x004fec0000010000 */
[----:B------:R-:W-:Y:S05]  /*6270*/  @P0 BRA `(.L_x_95) ;  /* 0x0000000000280947 */ /* 0x000fea0003800000 */
[----:B------:R-:W-:Y:S02]  /*6280*/  UIADD3 UR4, UPT, UPT, UR49, 0x2200, URZ ;  /* 0x0000220031047890 */ /* 0x000fe4000fffe0ff */
[----:B------:R-:W-:Y:S01]  /*6290*/  UIADD3 UR6, UP0, UPT, UR52, 0x680, URZ ;  /* 0x0000068034067890 */ /* 0x000fe2000ff1e0ff */
[----:B------:R-:W-:Y:S03]  /*62a0*/  UMOV UR43, UR36 ;  /* 0x00000024002b7c82 */ /* 0x000fe60008000000 */
[----:B------:R-:W-:Y:S01]  /*62b0*/  MOV R109, UR4 ;  /* 0x00000004006d7c02 */ /* 0x000fe20008000f00 */
[----:B------:R-:W-:Y:S03]  /*62c0*/  UIADD3.X UR7, UPT, UPT, URZ, UR53, URZ, UP0, !UPT ;  /* 0x00000035ff077290 */ /* 0x000fe600087fe4ff */
[----:B------:R-:W-:Y:S11]  /*62d0*/  R2UR UR40, R109 ;  /* 0x000000006d2872ca */ /* 0x000ff600000e0000 */
[----:B------:R-:W-:Y:S02]  /*62e0*/  @!UPT UIADD3 URZ, UPT, UPT, URZ, URZ, URZ ;  /* 0x000000fffffff290 */ /* 0x000fe4000fffe0ff */
[----:B------:R2:W-:Y:S01]  /*62f0*/  UTMASTG.3D [UR40], [UR6] ;  /* 0x00000028060073b5 */ /* 0x0005e20008010000 */
[----:B------:R0:W-:Y:S01]  /*6300*/  UTMACMDFLUSH ;  /* 0x00000000000079b7 */ /* 0x0001e20000000000 */
[----:B--2---:R-:W-:Y:S04]  /*6310*/  DEPBAR.LE SB0, 0x1 ;  /* 0x000080400000791a */ /* 0x004fe80000000000 */
.L_x_95:
[----:B------:R-:W-:Y:S05]  /*6320*/  BSYNC.RECONVERGENT B0 ;  /* 0x0000000000007941 */ /* 0x000fea0003800200 */
.L_x_94:
[----:B------:R-:W-:Y:S06]  /*6330*/  BAR.SYNC.DEFER_BLOCKING 0x1, 0x80 ;  /* 0x0042000000007b1d */ /* 0x000fec0000010000 */
[----:B------:R-:W2:Y:S01]  /*6340*/  @P6 SYNCS.PHASECHK.TRANS64.TRYWAIT P0, [R32+URZ+0x40], R33 ;  /* 0x00004021200065a7 */ /* 0x000ea200080011ff */
[----:B------:R-:W-:Y:S01]  /*6350*/  BSSY B1, `(.L_x_96) ;  /* 0x0000020000017945 */ /* 0x000fe20003800000 */
[----:B--2---:R-:W-:Y:S03]  /*6360*/  @P6 SEL R115, RZ, 0x1, !P0 ;  /* 0x00000001ff736807 */ /* 0x004fe60004000000 */
[----:B------:R-:W-:Y:S05]  /*6370*/  @!P6 BRA `(.L_x_97) ;  /* 0x000000000074e947 */ /* 0x000fea0003800000 */
[----:B------:R-:W-:Y:S01]  /*6380*/  ISETP.NE.AND P1, PT, R124, RZ, PT ;  /* 0x000000ff7c00720c */ /* 0x000fe20003f25270 */
[----:B------:R-:W-:Y:S01]  /*6390*/  BSSY B0, `(.L_x_98) ;  /* 0x0000009000007945 */ /* 0x000fe20003800000 */
[----:B------:R-:W-:Y:S11]  /*63a0*/  ISETP.NE.AND P0, PT, R115, RZ, PT ;  /* 0x000000ff7300720c */ /* 0x000ff60003f05270 */
[----:B------:R-:W-:Y:S05]  /*63b0*/  @P1 IMAD R0, R105, 0x1000, R100 ;  /* 0x0000100069001824 */ /* 0x000fea00078e0264 */
[----:B------:R-:W-:Y:S05]  /*63c0*/  @P1 IADD3 R2, PT, PT, R0, UR49, RZ ;  /* 0x0000003100021c10 */ /* 0x000fea000fffe0ff */
[----:B------:R-:W-:Y:S01]  /*63d0*/  @P1 IMAD.IADD R2, R2, 0x1, R125 ;  /* 0x0000000102021824 */ /* 0x000fe200078e027d */
[----:B------:R-:W-:Y:S06]  /*63e0*/  @P0 BRA `(.L_x_99) ;  /* 0x00000000000c0947 */ /* 0x000fec0003800000 */
[----:B------:R-:W-:Y:S04]  /*63f0*/  SHF.L.U32 R3, R104, 0x1f, RZ ;  /* 0x0000001f68037819 */ /* 0x000fe800000006ff */
[----:B------:R-:W2:Y:S02]  /*6400*/  SYNCS.PHASECHK.TRANS64.TRYWAIT P0, [R32+URZ+0x40], R3 ;  /* 0x00004003200075a7 */ /* 0x000ea400080011ff */
[----:B--2---:R-:W-:Y:S05]  /*6410*/  @!P0 BRA `(.L_x_100) ;  /* 0x0000001400ac8947 */ /* 0x004fea0003800000 */
.L_x_99:
[----:B------:R-:W-:Y:S05]  /*6420*/  BSYNC B0 ;  /* 0x0000000000007941 */ /* 0x000fea0003800000 */
.L_x_98:
[----:B------:R-:W-:Y:S01]  /*6430*/  ISETP.NE.AND P0, PT, R124, RZ, PT ;  /* 0x000000ff7c00720c */ /* 0x000fe20003f05270 */
[----:B--2---:R-:W-:Y:S02]  /*6440*/  VIADD R32, R32, 0x50 ;  /* 0x0000005020207836 */ /* 0x004fe40000000000 */
[----:B------:R-:W-:Y:S02]  /*6450*/  IMAD.U32 R3, RZ, RZ, UR37 ;  /* 0x00000025ff037e24 */ /* 0x000fe4000f8e00ff */
[----:B------:R-:W-:Y:S03]  /*6460*/  VIADD R105, R105, 0x1 ;  /* 0x0000000169697836 */ /* 0x000fe60000000000 */
[----:B------:R-:W-:Y:S05]  /*6470*/  PRMT R3, R3, 0x654, R32 ;  /* 0x0000065403037816 */ /* 0x000fea0000000020 */
[----:B------:R2:W3:Y:S04]  /*6480*/  @P0 LDS.128 R80, [R0+UR49+0x200] ;  /* 0x0002003100500984 */ /* 0x0004e80008000c00 */
[----:B------:R2:W4:Y:S01]  /*6490*/  @P0 LDS.128 R84, [R2+0x210] ;  /* 0x0002100002540984 */ /* 0x0005220000000c00 */
[C---:B------:R-:W-:Y:S01]  /*64a0*/  ISETP.NE.AND P0, PT, R105.reuse, 0x2, PT ;  /* 0x000000026900780c */ /* 0x040fe20003f05270 */
[----:B------:R-:W-:Y:S01]  /*64b0*/  @!PT LDS RZ, [RZ] ;  /* 0x00000000fffff984 */ /* 0x000fe20000000800 */
[----:B------:R-:W-:Y:S01]  /*64c0*/  @!PT LDS RZ, [RZ] ;  /* 0x00000000fffff984 */ /* 0x000fe20000000800 */
[----:B------:R-:W-:Y:S01]  /*64d0*/  @!PT LDS RZ, [RZ] ;  /* 0x00000000fffff984 */ /* 0x000fe20000000800 */
[----:B------:R-:W-:Y:S01]  /*64e0*/  @!PT LDS RZ, [RZ] ;  /* 0x00000000fffff984 */ /* 0x000fe20000000800 */
[----:B------:R5:W-:Y:S06]  /*64f0*/  MEMBAR.ALL.CTA ;  /* 0x0000000000007992 */ /* 0x000bec0000008000 */
[----:B-----5:R-:W5:Y:S01]  /*6500*/  FENCE.VIEW.ASYNC.S ;  /* 0x00000000000073c6 */ /* 0x020f620000000000 */
[----:B------:R-:W-:Y:S01]  /*6510*/  SEL R105, R105, RZ, P0 ;  /* 0x000000ff69697207 */ /* 0x000fe20000000000 */
[----:B-----5:R5:W-:Y:S02]  /*6520*/  SYNCS.ARRIVE.TRANS64.RED.A1T0 RZ, [R3+URZ], RZ ;  /* 0x000000ff03ff79a7 */ /* 0x020be400081004ff */
[----:B-----5:R-:W-:Y:S04]  /*6530*/  SEL R3, RZ, 0x1, P0 ;  /* 0x00000001ff037807 */ /* 0x020fe80000000000 */
[----:B--23--:R-:W-:Y:S02]  /*6540*/  LOP3.LUT R104, R104, R3, RZ, 0x3c, !PT ;  /* 0x0000000368687212 */ /* 0x00cfe400078e3cff */
.L_x_97:
[----:B------:R-:W-:Y:S05]  /*6550*/  BSYNC B1 ;  /* 0x0000000000017941 */ /* 0x000fea0003800000 */
.L_x_96:
[----:B------:R-:W-:Y:S05]  /*6560*/  VIADD R0, R48, 0x40 ;  /* 0x0000004030007836 */ /* 0x000fea0000000000 */
[----:B------:R-:W-:Y:S04]  /*6570*/  SHF.R.U32.HI R0, RZ, 0x15, R0 ;  /* 0x00000015ff007819 */ /* 0x000fe80000011600 */
[----:B------:R-:W-:Y:S11]  /*6580*/  LOP3.LUT P0, RZ, R0, 0x3, R101, 0x48, !PT ;  /* 0x0000000300ff7812 */ /* 0x000ff60007804865 */
[----:B------:R-:W-:Y:S02]  /*6590*/  @!UPT UIADD3 URZ, UPT, UPT, URZ, URZ, URZ ;  /* 0x000000fffffff290 */ /* 0x000fe4000fffe0ff */
[----:B------:R-:W-:Y:S05]  /*65a0*/  @!P0 BRA `(.L_x_101) ;  /* 0x0000000000408947 */ /* 0x000fea0003800000 */
[----:B------:R-:W2:Y:S01]  /*65b0*/  LDCU.64 UR8, c[0x4][0x70] ;  /* 0x01000e00ff0877ac */ /* 0x000ea20008000a00 */
[----:B------:R-:W-:Y:S01]  /*65c0*/  MOV R3, 0x0 ;  /* 0x0000000000037802 */ /* 0x000fe20000000f00 */
[----:B------:R-:W-:Y:S02]  /*65d0*/  HFMA2 R12, -RZ, RZ, 0, 5.9604644775390625e-08 ;  /* 0x00000001ff0c7431 */ /* 0x000fe400000001ff */
[----:B------:R-:W-:Y:S02]  /*65e0*/  IMAD.MOV.U32 R8, RZ, RZ, 0x192 ;  /* 0x00000192ff087424 */ /* 0x000fe400078e00ff */
[----:B------:R-:W-:Y:S01]  /*65f0*/  IMAD.MOV.U32 R13, RZ, RZ, RZ ;  /* 0x000000ffff0d7224 */ /* 0x000fe200078e00ff */
[----:B------:R-:W3:Y:S01]  /*6600*/  LDCU.64 UR6, c[0x4][0x78] ;  /* 0x01000f00ff0677ac */ /* 0x000ee20008000a00 */
[----:B------:R-:W1:Y:S01]  /*6610*/  LDC.64 R2, c[0x4][R3] ;  /* 0x0100000003027b82 */ /* 0x000e620000000a00 */
[----:B------:R-:W5:Y:S01]  /*6620*/  LDCU.64 UR4, c[0x4][0x10] ;  /* 0x01000200ff0477ac */ /* 0x000f620008000a00 */
[----:B--2---:R-:W-:Y:S01]  /*6630*/  MOV R5, UR9 ;  /* 0x0000000900057c02 */ /* 0x004fe20008000f00 */
[----:B------:R-:W-:Y:S01]  /*6640*/  IMAD.U32 R4, RZ, RZ, UR8 ;  /* 0x00000008ff047e24 */ /* 0x000fe2000f8e00ff */
[----:B---3--:R-:W-:Y:S01]  /*6650*/  MOV R7, UR7 ;  /* 0x0000000700077c02 */ /* 0x008fe20008000f00 */
[----:B------:R-:W-:Y:S01]  /*6660*/  IMAD.U32 R6, RZ, RZ, UR6 ;  /* 0x00000006ff067e24 */ /* 0x000fe2000f8e00ff */
[----:B-----5:R-:W-:Y:S01]  /*6670*/  MOV R11, UR5 ;  /* 0x00000005000b7c02 */ /* 0x020fe20008000f00 */
[----:B------:R-:W-:Y:S02]  /*6680*/  IMAD.U32 R10, RZ, RZ, UR4 ;  /* 0x00000004ff0a7e24 */ /* 0x000fe4000f8e00ff */
[----:B------:R-:W-:Y:S07]  /*6690*/  LEPC R20, `(.L_x_101) ;  /* 0x000000001014794e */ /* 0x000fee0000000000 */
[----:B-1--4-:R-:W-:Y:S05]  /*66a0*/  CALL.ABS.NOINC R2 ;  /* 0x0000000002007343 */ /* 0x012fea0003c00000 */
.L_x_101:
[----:B------:R-:W-:Y:S01]  /*66b0*/  ISETP.NE.AND P0, PT, R110, RZ, PT ;  /* 0x000000ff6e00720c */ /* 0x000fe20003f05270 */
[----:B------:R-:W-:Y:S05]  /*66c0*/  WARPSYNC.ALL ;  /* 0x0000000000007948 */ /* 0x000fea0003800000 */
[----:B------:R-:W-:Y:S01]  /*66d0*/  R2UR UR4, R48 ;  /* 0x00000000300472ca */ /* 0x000fe200000e0000 */
[----:B------:R-:W-:Y:S01]  /*66e0*/  BSSY.RECONVERGENT B0, `(.L_x_102) ;  /* 0x000009c000007945 */ /* 0x000fe20003800200 */
[-C--:B------:R-:W-:Y:S02]  /*66f0*/  F2FP.F16.E5M2.UNPACK_B R51, R80.reuse ;  /* 0x00000050ff33723e */ /* 0x080fe400020004ff */
[----:B------:R-:W-:Y:S02]  /*6700*/  F2FP.F16.E5M2.UNPACK_B R80, R80.H1 ;  /* 0x00000050ff50723e */ /* 0x000fe400030004ff */
[-C--:B------:R-:W-:Y:S01]  /*6710*/  F2FP.F16.E5M2.UNPACK_B R55, R81.reuse ;  /* 0x00000051ff37723e */ /* 0x080fe200020004ff */
[--C-:B------:R-:W-:Y:S01]  /*6720*/  HADD2.F32 R50, -RZ, R51.reuse.H0_H0 ;  /* 0x20000033ff327230 */ /* 0x100fe20000004100 */
[----:B------:R-:W-:Y:S01]  /*6730*/  F2FP.F16.E5M2.UNPACK_B R81, R81.H1 ;  /* 0x00000051ff51723e */ /* 0x000fe200030004ff */
[----:B------:R-:W-:Y:S01]  /*6740*/  HADD2.F32 R52, -RZ, R51.H1_H1 ;  /* 0x30000033ff347230 */ /* 0x000fe20000004100 */
[-C--:B------:R-:W-:Y:S01]  /*6750*/  F2FP.F16.E5M2.UNPACK_B R59, R82.reuse ;  /* 0x00000052ff3b723e */ /* 0x080fe200020004ff */
[--C-:B------:R-:W-:Y:S01]  /*6760*/  HADD2.F32 R51, -RZ, R80.reuse.H0_H0 ;  /* 0x20000050ff337230 */ /* 0x100fe20000004100 */
[----:B------:R-:W-:Y:S01]  /*6770*/  F2FP.F16.E5M2.UNPACK_B R82, R82.H1 ;  /* 0x00000052ff52723e */ /* 0x000fe200030004ff */
[----:B------:R-:W-:Y:S01]  /*6780*/  LDTM.16dp32bit_t0_t15.x32 R4, tmem[UR4+0x40] ;  /* 0x00004004000479ee */ /* 0x000fe20008a80000 */
[----:B------:R-:W2:Y:S01]  /*6790*/  LDTM.16dp32bit_t16_t31.x32 R4, tmem[UR4+0x60] ;  /* 0x00006004000479ee */ /* 0x000ea20008aa0000 */
[----:B------:R-:W-:Y:S01]  /*67a0*/  NOP ;  /* 0x0000000000007918 */ /* 0x000fe20000000000 */
[--C-:B------:R-:W-:Y:S01]  /*67b0*/  HADD2.F32 R53, -RZ, R55.reuse.H0_H0 ;  /* 0x20000037ff357230 */ /* 0x100fe20000004100 */
[----:B------:R-:W-:Y:S01]  /*67c0*/  R2UR UR5, R113 ;  /* 0x00000000710572ca */ /* 0x000fe200000e0000 */
[----:B------:R-:W-:Y:S01]  /*67d0*/  HADD2.F32 R56, -RZ, R55.H1_H1 ;  /* 0x30000037ff387230 */ /* 0x000fe20000004100 */
[----:B------:R-:W-:Y:S01]  /*67e0*/  F2FP.F16.E5M2.UNPACK_B R63, R83 ;  /* 0x00000053ff3f723e */ /* 0x000fe200020004ff */
[--C-:B------:R-:W-:Y:S01]  /*67f0*/  HADD2.F32 R57, -RZ, R59.reuse.H0_H0 ;  /* 0x2000003bff397230 */ /* 0x100fe20000004100 */
[----:B----4-:R-:W-:Y:S01]  /*6800*/  F2FP.F16.E5M2.UNPACK_B R67, R84 ;  /* 0x00000054ff43723e */ /* 0x010fe200020004ff */
[----:B------:R-:W-:Y:S01]  /*6810*/  HADD2.F32 R60, -RZ, R59.H1_H1 ;  /* 0x3000003bff3c7230 */ /* 0x000fe20000004100 */
[----:B------:R-:W-:Y:S01]  /*6820*/  F2FP.F16.E5M2.UNPACK_B R71, R85 ;  /* 0x00000055ff47723e */ /* 0x000fe200020004ff */
[--C-:B------:R-:W-:Y:S01]  /*6830*/  HADD2.F32 R61, -RZ, R63.reuse.H0_H0 ;  /* 0x2000003fff3d7230 */ /* 0x100fe20000004100 */
[----:B------:R-:W-:Y:S01]  /*6840*/  F2FP.F16.E5M2.UNPACK_B R75, R86 ;  /* 0x00000056ff4b723e */ /* 0x000fe200020004ff */
[----:B------:R-:W-:Y:S01]  /*6850*/  HADD2.F32 R64, -RZ, R63.H1_H1 ;  /* 0x3000003fff407230 */ /* 0x000fe20000004100 */
[----:B------:R-:W-:Y:S01]  /*6860*/  F2FP.F16.E5M2.UNPACK_B R77, R87 ;  /* 0x00000057ff4d723e */ /* 0x000fe200020004ff */
[--C-:B------:R-:W-:Y:S01]  /*6870*/  HADD2.F32 R65, -RZ, R67.reuse.H0_H0 ;  /* 0x20000043ff417230 */ /* 0x100fe20000004100 */
[----:B------:R-:W-:Y:S01]  /*6880*/  F2FP.F16.E5M2.UNPACK_B R83, R83.H1 ;  /* 0x00000053ff53723e */ /* 0x000fe200030004ff */
[----:B------:R-:W-:Y:S01]  /*6890*/  UIADD3 UR5, UPT, UPT, UR5, 0xb0, URZ ;  /* 0x000000b005057890 */ /* 0x000fe2000fffe0ff */
[----:B------:R-:W-:Y:S01]  /*68a0*/  HADD2.F32 R67, -RZ, R67.H1_H1 ;  /* 0x30000043ff437230 */ /* 0x000fe20000004100 */
[----:B------:R-:W-:Y:S01]  /*68b0*/  F2FP.F16.E5M2.UNPACK_B R84, R84.H1 ;  /* 0x00000054ff54723e */ /* 0x000fe200030004ff */
[--C-:B------:R-:W-:Y:S01]  /*68c0*/  HADD2.F32 R69, -RZ, R71.reuse.H0_H0 ;  /* 0x20000047ff457230 */ /* 0x100fe20000004100 */
[----:B------:R-:W-:Y:S01]  /*68d0*/  UPRMT UR5, UR37, 0x654, UR5 ;  /* 0x0000065425057896 */ /* 0x000fe20008000005 */
[----:B------:R-:W-:Y:S01]  /*68e0*/  HADD2.F32 R72, -RZ, R71.H1_H1 ;  /* 0x30000047ff487230 */ /* 0x000fe20000004100 */
[----:B------:R-:W-:Y:S01]  /*68f0*/  F2FP.F16.E5M2.UNPACK_B R85, R85.H1 ;  /* 0x00000055ff55723e */ /* 0x000fe200030004ff */
[--C-:B------:R-:W-:Y:S02]  /*6900*/  HADD2.F32 R73, -RZ, R75.reuse.H0_H0 ;  /* 0x2000004bff497230 */ /* 0x100fe40000004100 */
[C---:B--2---:R-:W-:Y:S01]  /*6910*/  FMUL R4, R47.reuse, R4 ;  /* 0x000000042f047220 */ /* 0x044fe20000400000 */
[C---:B------:R-:W-:Y:S01]  /*6920*/  FMUL R5, R47.reuse, R5 ;  /* 0x000000052f057220 */ /* 0x040fe20000400000 */
[C---:B------:R-:W-:Y:S01]  /*6930*/  FMUL R8, R47.reuse, R8 ;  /* 0x000000082f087220 */ /* 0x040fe20000400000 */
[----:B------:R-:W-:Y:S01]  /*6940*/  FMUL R9, R47, R9 ;  /* 0x000000092f097220 */ /* 0x000fe20000400000 */
[C---:B------:R-:W-:Y:S01]  /*6950*/  FFMA R4, R49.reuse, R50, R4 ;  /* 0x0000003231047223 */ /* 0x040fe20000000004 */
[----:B------:R-:W-:Y:S01]  /*6960*/  SYNCS.ARRIVE.TRANS64.RED.A1T0 RZ, [UR5], RZ ;  /* 0x000000ffffff79a7 */ /* 0x000fe20008100405 */
        /* <DEDUP_REMOVED lines=18> */
[--C-:B------:R-:W-:Y:S02]  /*6a90*/  HADD2.F32 R55, -RZ, R81.reuse.H0_H0 ;  /* 0x20000051ff377230 */ /* 0x100fe40000004100 */
[----:B------:R-:W-:Y:S01]  /*6aa0*/  FMUL R10, R47, R10 ;  /* 0x0000000a2f0a7220 */ /* 0x000fe20000400000 */
[C---:B------:R-:W-:Y:S01]  /*6ab0*/  FFMA R6, R49.reuse, R51, R6 ;  /* 0x0000003331067223 */ /* 0x040fe20000000006 */
[----:B------:R-:W-:Y:S02]  /*6ac0*/  HADD2.F32 R58, -RZ, R81.H1_H1 ;  /* 0x30000051ff3a7230 */ /* 0x000fe40000004100 */
[C---:B------:R-:W-:Y:S01]  /*6ad0*/  FFMA R7, R49.reuse, R54, R7 ;  /* 0x0000003631077223 */ /* 0x040fe20000000007 */
[C---:B------:R-:W-:Y:S01]  /*6ae0*/  FFMA R8, R49.reuse, R53, R8 ;  /* 0x0000003531087223 */ /* 0x040fe20000000008 */
[C---:B------:R-:W-:Y:S01]  /*6af0*/  FFMA R9, R49.reuse, R56, R9 ;  /* 0x0000003831097223 */ /* 0x040fe20000000009 */
[----:B------:R-:W-:Y:S01]  /*6b00*/  FFMA R10, R49, R55, R10 ;  /* 0x00000037310a7223 */ /* 0x000fe2000000000a */
[----:B------:R-:W-:Y:S01]  /*6b10*/  HADD2.F32 R51, -RZ, R77.H0_H0 ;  /* 0x2000004dff337230 */ /* 0x000fe20000004100 */
[----:B-1----:R-:W-:Y:S01]  /*6b20*/  F2FP.SATFINITE.E5M2.F32.PACK_AB_MERGE_C R116, R7, R6, RZ ;  /* 0x000000060774723e */ /* 0x002fe200048060ff */
[C---:B------:R-:W-:Y:S01]  /*6b30*/  FMUL R11, R47.reuse, R11 ;  /* 0x0000000b2f0b7220 */ /* 0x040fe20000400000 */
[--C-:B------:R-:W-:Y:S02]  /*6b40*/  HADD2.F32 R59, -RZ, R82.reuse.H0_H0 ;  /* 0x20000052ff3b7230 */ /* 0x100fe40000004100 */
[----:B------:R-:W-:Y:S01]  /*6b50*/  FMUL R14, R47, R14 ;  /* 0x0000000e2f0e7220 */ /* 0x000fe20000400000 */
[----:B------:R-:W-:Y:S01]  /*6b60*/  HADD2.F32 R62, -RZ, R82.H1_H1 ;  /* 0x30000052ff3e7230 */ /* 0x000fe20000004100 */
[----:B------:R-:W-:Y:S01]  /*6b70*/  F2FP.SATFINITE.E5M2.F32.PACK_AB_MERGE_C R116, R5, R4, R116 ;  /* 0x000000040574723e */ /* 0x000fe20004806074 */
[C---:B------:R-:W-:Y:S01]  /*6b80*/  FFMA R11, R49.reuse, R58, R11 ;  /* 0x0000003a310b7223 */ /* 0x040fe2000000000b */
[C---:B------:R-:W-:Y:S01]  /*6b90*/  FFMA R12, R49.reuse, R57, R12 ;  /* 0x00000039310c7223 */ /* 0x040fe2000000000c */
[C---:B------:R-:W-:Y:S01]  /*6ba0*/  FFMA R13, R49.reuse, R60, R13 ;  /* 0x0000003c310d7223 */ /* 0x040fe2000000000d */
[----:B------:R-:W-:Y:S01]  /*6bb0*/  F2FP.F16.E5M2.UNPACK_B R86, R86.H1 ;  /* 0x00000056ff56723e */ /* 0x000fe200030004ff */
[----:B------:R-:W-:Y:S01]  /*6bc0*/  FFMA R14, R49, R59, R14 ;  /* 0x0000003b310e7223 */ /* 0x000fe2000000000e */
[----:B------:R-:W-:Y:S01]  /*6bd0*/  F2FP.SATFINITE.E5M2.F32.PACK_AB_MERGE_C R117, R11, R10, RZ ;  /* 0x0000000a0b75723e */ /* 0x000fe200048060ff */
[C---:B------:R-:W-:Y:S01]  /*6be0*/  FMUL R15, R47.reuse, R15 ;  /* 0x0000000f2f0f7220 */ /* 0x040fe20000400000 */
[--C-:B------:R-:W-:Y:S02]  /*6bf0*/  HADD2.F32 R63, -RZ, R83.reuse.H0_H0 ;  /* 0x20000053ff3f7230 */ /* 0x100fe40000004100 */
[----:B------:R-:W-:Y:S01]  /*6c00*/  FMUL R18, R47, R18 ;  /* 0x000000122f127220 */ /* 0x000fe20000400000 */
[----:B------:R-:W-:Y:S01]  /*6c10*/  HADD2.F32 R66, -RZ, R83.H1_H1 ;  /* 0x30000053ff427230 */ /* 0x000fe20000004100 */
[----:B------:R-:W-:Y:S01]  /*6c20*/  F2FP.SATFINITE.E5M2.F32.PACK_AB_MERGE_C R117, R9, R8, R117 ;  /* 0x000000080975723e */ /* 0x000fe20004806075 */
[C---:B------:R-:W-:Y:S01]  /*6c30*/  FFMA R15, R49.reuse, R62, R15 ;  /* 0x0000003e310f7223 */ /* 0x040fe2000000000f */
[C---:B------:R-:W-:Y:S01]  /*6c40*/  FFMA R16, R49.reuse, R61, R16 ;  /* 0x0000003d31107223 */ /* 0x040fe20000000010 */
[----:B------:R-:W-:Y:S01]  /*6c50*/  FFMA R17, R49, R64, R17 ;  /* 0x0000004031117223 */ /* 0x000fe20000000011 */
[----:B------:R-:W-:Y:S01]  /*6c60*/  FMUL R19, R47, R19 ;  /* 0x000000132f137220 */ /* 0x000fe20000400000 */
        /* <DEDUP_REMOVED lines=15> */
[----:B------:R-:W-:Y:S01]  /*6d60*/  F2FP.F16.E5M2.UNPACK_B R87, R87.H1 ;  /* 0x00000057ff57723e */ /* 0x000fe200030004ff */
        /* <DEDUP_REMOVED lines=32> */
[----:B------:R-:W-:Y:S03]  /*6f70*/  IADD3 R79, PT, PT, R44, 0x1, RZ ;  /* 0x000000012c4f7810 */ /* 0x000fe60007ffe0ff */
        /* <DEDUP_REMOVED lines=9> */
[----:B------:R-:W-:Y:S02]  /*7010*/  UIADD3 UR8, UP0, UPT, UR52, 0x680, URZ ;  /* 0x0000068034087890 */ /* 0x000fe4000ff1e0ff */
[----:B------:R-:W-:Y:S02]  /*7020*/  UIADD3 UR5, UPT, UPT, UR41, 0x40, URZ ;  /* 0x0000004029057890 */ /* 0x000fe4000fffe0ff */
[----:B------:R-:W-:Y:S02]  /*7030*/  UIADD3 UR4, UPT, UPT, UR49, 0x3200, URZ ;  /* 0x0000320031047890 */ /* 0x000fe4000fffe0ff */
[----:B------:R-:W-:Y:S01]  /*7040*/  UIADD3.X UR9, UPT, UPT, URZ, UR53, URZ, UP0, !UPT ;  /* 0x00000035ff097290 */ /* 0x000fe200087fe4ff */
[----:B------:R-:W-:Y:S01]  /*7050*/  UMOV UR6, UR42 ;  /* 0x0000002a00067c82 */ /* 0x000fe20008000000 */
[----:B------:R-:W-:Y:S07]  /*7060*/  UMOV UR7, UR36 ;  /* 0x0000002400077c82 */ /* 0x000fee0008000000 */
[----:B------:R2:W-:Y:S01]  /*7070*/  UTMASTG.3D [UR4], [UR8] ;  /* 0x00000004080073b5 */ /* 0x0005e20008010000 */
[----:B------:R0:W-:Y:S01]  /*7080*/  UTMACMDFLUSH ;  /* 0x00000000000079b7 */ /* 0x0001e20000000000 */
[----:B--2---:R-:W-:Y:S04]  /*7090*/  DEPBAR.LE SB0, 0x1 ;  /* 0x000080400000791a */ /* 0x004fe80000000000 */
.L_x_103:
[----:B------:R-:W-:Y:S05]  /*70a0*/  BSYNC.RECONVERGENT B0 ;  /* 0x0000000000007941 */ /* 0x000fea0003800200 */
.L_x_102:
[----:B------:R-:W-:Y:S01]  /*70b0*/  BAR.SYNC.DEFER_BLOCKING 0x1, 0x80 ;  /* 0x0042000000007b1d */ /* 0x000fe20000010000 */
[----:B------:R-:W-:Y:S01]  /*70c0*/  ISETP.NE.AND P2, PT, R111, RZ, PT ;  /* 0x000000ff6f00720c */ /* 0x000fe20003f45270 */
[----:B------:R-:W-:Y:S01]  /*70d0*/  IMAD.IADD R20, R43, 0x1, R94 ;  /* 0x000000012b147824 */ /* 0x000fe200078e025e */
[----:B------:R-:W-:Y:S01]  /*70e0*/  ISETP.NE.AND P0, PT, R112, 0x2, PT ;  /* 0x000000027000780c */ /* 0x000fe20003f05270 */
[----:B------:R-:W-:Y:S01]  /*70f0*/  IMAD.IADD R21, R45, 0x1, R96 ;  /* 0x000000012d157824 */ /* 0x000fe200078e0260 */
[----:B------:R-:W-:Y:S02]  /*7100*/  ISETP.NE.AND P1, PT, R79, 0x4, PT ;  /* 0x000000044f00780c */ /* 0x000fe40003f25270 */
[----:B------:R-:W-:Y:S02]  /*7110*/  SEL R3, RZ, 0x1, P0 ;  /* 0x00000001ff037807 */ /* 0x000fe40000000000 */
[----:B------:R-:W-:Y:S02]  /*7120*/  SEL R0, RZ, 0x1, P1 ;  /* 0x00000001ff007807 */ /* 0x000fe40000800000 */
[----:B------:R-:W-:Y:S02]  /*7130*/  LOP3.LUT R106, R106, R3, RZ, 0x3c, !PT ;  /* 0x000000036a6a7212 */ /* 0x000fe400078e3cff */
[----:B------:R-:W-:Y:S02]  /*7140*/  LOP3.LUT R107, R107, R0, RZ, 0x3c, !PT ;  /* 0x000000006b6b7212 */ /* 0x000fe400078e3cff */
[----:B------:R-:W-:Y:S02]  /*7150*/  @P2 R2UR UR36, R103 ;  /* 0x00000000672422ca */ /* 0x000fe400000e0000 */
[----:B------:R-:W-:Y:S02]  /*7160*/  SEL R112, R112, RZ, P0 ;  /* 0x000000ff70707207 */ /* 0x000fe40000000000 */
[----:B------:R-:W-:Y:S01]  /*7170*/  SEL R44, R79, RZ, P1 ;  /* 0x000000ff4f2c7207 */ /* 0x000fe20000800000 */
[----:B------:R-:W-:Y:S10]  /*7180*/  @P2 BRA `(.L_x_104) ;  /* 0xffffffd400f82947 */ /* 0x000ff4000383ffff */
[----:B------:R-:W-:Y:S05]  /*7190*/  EXIT ;  /* 0x000000000000794d */ /* 0x000fea0003800000 */
.L_x_19:
[----:B--2---:R2:W1:Y:S02]  /*71a0*/  SYNCS.PHASECHK.TRANS64.TRYWAIT P0, [R3+URZ+0xe0], R2 ;  /* 0x0000e002030075a7 */ /* 0x00446400080011ff */
[----:B-1----:R-:W-:Y:S05]  /*71b0*/  @!P0 NANOSLEEP.SYNCS 0x989680 ;  /* 0x009896800000895d */ /* 0x002fea0003900000 */
[----:B------:R-:W1:Y:S02]  /*71c0*/  @!P0 SYNCS.PHASECHK.TRANS64 P0, [R3+URZ+0xe0], R2 ;  /* 0x0000e002030085a7 */ /* 0x000e6400080010ff */
[----:B-1----:R-:W-:Y:S05]  /*71d0*/  @!P0 BRA `(.L_x_19) ;  /* 0xfffffffc00f08947 */ /* 0x002fea000383ffff */
[----:B------:R-:W-:Y:S05]  /*71e0*/  BRA `(.L_x_105) ;  /* 0xffffffa000f07947 */ /* 0x000fea000383ffff */
.L_x_22:
[----:B-1----:R-:W-:-:S07]  /*71f0*/  MOV R2, UR33 ;  /* 0x0000002100027c02 */ /* 0x002fce0008000f00 */
.L_x_106:
[----:B-1----:R1:W2:Y:S02]  /*7200*/  SYNCS.PHASECHK.TRANS64.TRYWAIT P0, [R2+URZ+0x20], R5 ;  /* 0x00002005020075a7 */ /* 0x0022a400080011ff */
[----:B--2---:R-:W-:Y:S05]  /*7210*/  @!P0 NANOSLEEP.SYNCS 0x989680 ;  /* 0x009896800000895d */ /* 0x004fea0003900000 */
[----:B------:R-:W2:Y:S02]  /*7220*/  @!P0 SYNCS.PHASECHK.TRANS64 P0, [R2+URZ+0x20], R5 ;  /* 0x00002005020085a7 */ /* 0x000ea400080010ff */
[----:B--2---:R-:W-:Y:S05]  /*7230*/  @!P0 BRA `(.L_x_106) ;  /* 0xfffffffc00f08947 */ /* 0x004fea000383ffff */
[----:B------:R-:W-:Y:S05]  /*7240*/  BRA `(.L_x_21) ;  /* 0xffffffa400407947 */ /* 0x000fea000383ffff */
.L_x_28:
[----:B-1----:R-:W-:-:S07]  /*7250*/  MOV R2, UR17 ;  /* 0x0000001100027c02 */ /* 0x002fce0008000f00 */
.L_x_107:
[----:B-1----:R1:W2:Y:S02]  /*7260*/  SYNCS.PHASECHK.TRANS64.TRYWAIT P0, [R2+URZ+0x20], R5 ;  /* 0x00002005020075a7 */ /* 0x0022a400080011ff */
[----:B--2---:R-:W-:Y:S05]  /*7270*/  @!P0 NANOSLEEP.SYNCS 0x989680 ;  /* 0x009896800000895d */ /* 0x004fea0003900000 */
[----:B------:R-:W2:Y:S02]  /*7280*/  @!P0 SYNCS.PHASECHK.TRANS64 P0, [R2+URZ+0x20], R5 ;  /* 0x00002005020085a7 */ /* 0x000ea400080010ff */
[----:B--2---:R-:W-:Y:S05]  /*7290*/  @!P0 BRA `(.L_x_107) ;  /* 0xfffffffc00f08947 */ /* 0x004fea000383ffff */
[----:B------:R-:W-:Y:S05]  /*72a0*/  BRA `(.L_x_27) ;  /* 0xffffffa400e87947 */ /* 0x000fea000383ffff */
.L_x_32:
[----:B-1----:R1:W2:Y:S02]  /*72b0*/  SYNCS.PHASECHK.TRANS64.TRYWAIT P0, [R2+URZ+0x70], R3 ;  /* 0x00007003020075a7 */ /* 0x0022a400080011ff */
[----:B--2---:R-:W-:Y:S05]  /*72c0*/  @!P0 NANOSLEEP.SYNCS 0x989680 ;  /* 0x009896800000895d */ /* 0x004fea0003900000 */
[----:B------:R-:W2:Y:S02]  /*72d0*/  @!P0 SYNCS.PHASECHK.TRANS64 P0, [R2+URZ+0x70], R3 ;  /* 0x00007003020085a7 */ /* 0x000ea400080010ff */
[----:B--2---:R-:W-:Y:S05]  /*72e0*/  @!P0 BRA `(.L_x_32) ;  /* 0xfffffffc00f08947 */ /* 0x004fea000383ffff */
[----:B------:R-:W-:Y:S05]  /*72f0*/  BRA `(.L_x_108) ;  /* 0xffffffa800787947 */ /* 0x000fea000383ffff */
.L_x_36:
[----:B----4-:R-:W-:-:S07]  /*7300*/  MOV R0, UR5 ;  /* 0x0000000500007c02 */ /* 0x010fce0008000f00 */
.L_x_109:
[----:B-1----:R1:W2:Y:S02]  /*7310*/  SYNCS.PHASECHK.TRANS64.TRYWAIT P0, [R0+URZ], R3 ;  /* 0x00000003000075a7 */ /* 0x0022a400080011ff */
[----:B--2---:R-:W-:Y:S05]  /*7320*/  @!P0 NANOSLEEP.SYNCS 0x989680 ;  /* 0x009896800000895d */ /* 0x004fea0003900000 */
[----:B------:R-:W2:Y:S02]  /*7330*/  @!P0 SYNCS.PHASECHK.TRANS64 P0, [R0+URZ], R3 ;  /* 0x00000003000085a7 */ /* 0x000ea400080010ff */
[----:B--2---:R-:W-:Y:S05]  /*7340*/  @!P0 BRA `(.L_x_109) ;  /* 0xfffffffc00f08947 */ /* 0x004fea000383ffff */
[----:B------:R-:W-:Y:S05]  /*7350*/  BRA `(.L_x_110) ;  /* 0xffffffac00e87947 */ /* 0x000fea000383ffff */
.L_x_37:
[----:B----4-:R-:W-:-:S07]  /*7360*/  MOV R0, UR5 ;  /* 0x0000000500007c02 */ /* 0x010fce0008000f00 */
.L_x_111:
[----:B-1----:R1:W2:Y:S02]  /*7370*/  SYNCS.PHASECHK.TRANS64.TRYWAIT P0, [R0+URZ], R3 ;  /* 0x00000003000075a7 */ /* 0x0022a400080011ff */
[----:B--2---:R-:W-:Y:S05]  /*7380*/  @!P0 NANOSLEEP.SYNCS 0x989680 ;  /* 0x009896800000895d */ /* 0x004fea0003900000 */
[----:B------:R-:W2:Y:S02]  /*7390*/  @!P0 SYNCS.PHASECHK.TRANS64 P0, [R0+URZ], R3 ;  /* 0x00000003000085a7 */ /* 0x000ea400080010ff */
[----:B--2---:R-:W-:Y:S05]  /*73a0*/  @!P0 BRA `(.L_x_111) ;  /* 0xfffffffc00f08947 */ /* 0x004fea000383ffff */
[----:B------:R-:W-:Y:S05]  /*73b0*/  BRA `(.L_x_112) ;  /* 0xffffffac00f47947 */ /* 0x000fea000383ffff */
.L_x_38:
[----:B----4-:R-:W-:-:S07]  /*73c0*/  MOV R0, UR5 ;  /* 0x0000000500007c02 */ /* 0x010fce0008000f00 */
.L_x_113:
[----:B-1----:R1:W2:Y:S02]  /*73d0*/  SYNCS.PHASECHK.TRANS64.TRYWAIT P0, [R0+URZ], R3 ;  /* 0x00000003000075a7 */ /* 0x0022a400080011ff */
[----:B--2---:R-:W-:Y:S05]  /*73e0*/  @!P0 NANOSLEEP.SYNCS 0x989680 ;  /* 0x009896800000895d */ /* 0x004fea0003900000 */
[----:B------:R-:W2:Y:S02]  /*73f0*/  @!P0 SYNCS.PHASECHK.TRANS64 P0, [R0+URZ], R3 ;  /* 0x00000003000085a7 */ /* 0x000ea400080010ff */
[----:B--2---:R-:W-:Y:S05]  /*7400*/  @!P0 BRA `(.L_x_113) ;  /* 0xfffffffc00f08947 */ /* 0x004fea000383ffff */
[----:B------:R-:W-:Y:S05]  /*7410*/  BRA `(.L_x_114) ;  /* 0xffffffb000007947 */ /* 0x000fea000383ffff */
.L_x_41:
[----:B-1----:R1:W2:Y:S02]  /*7420*/  SYNCS.PHASECHK.TRANS64.TRYWAIT P0, [R0+URZ+0xd0], R5 ;  /* 0x0000d005000075a7 */ /* 0x0022a400080011ff */
[----:B--2---:R-:W-:Y:S05]  /*7430*/  @!P0 NANOSLEEP.SYNCS 0x989680 ;  /* 0x009896800000895d */ /* 0x004fea0003900000 */
[----:B------:R-:W2:Y:S02]  /*7440*/  @!P0 SYNCS.PHASECHK.TRANS64 P0, [R0+URZ+0xd0], R5 ;  /* 0x0000d005000085a7 */ /* 0x000ea400080010ff */
[----:B--2---:R-:W-:Y:S05]  /*7450*/  @!P0 BRA `(.L_x_41) ;  /* 0xfffffffc00f08947 */ /* 0x004fea000383ffff */
[----:B------:R-:W-:Y:S05]  /*7460*/  BRA `(.L_x_115) ;  /* 0xffffffb0005c7947 */ /* 0x000fea000383ffff */
.L_x_42:
[----:B------:R-:W-:-:S07]  /*7470*/  MOV R0, UR5 ;  /* 0x0000000500007c02 */ /* 0x000fce0008000f00 */
.L_x_116:
[----:B-1----:R1:W2:Y:S02]  /*7480*/  SYNCS.PHASECHK.TRANS64.TRYWAIT P0, [R0+URZ+0x80], R5 ;  /* 0x00008005000075a7 */ /* 0x0022a400080011ff */
[----:B--2---:R-:W-:Y:S05]  /*7490*/  @!P0 NANOSLEEP.SYNCS 0x989680 ;  /* 0x009896800000895d */ /* 0x004fea0003900000 */
[----:B------:R-:W2:Y:S02]  /*74a0*/  @!P0 SYNCS.PHASECHK.TRANS64 P0, [R0+URZ+0x80], R5 ;  /* 0x00008005000085a7 */ /* 0x000ea400080010ff */
[----:B--2---:R-:W-:Y:S05]  /*74b0*/  @!P0 BRA `(.L_x_116) ;  /* 0xfffffffc00f08947 */ /* 0x004fea000383ffff */
[----:B------:R-:W-:Y:S05]  /*74c0*/  BRA `(.L_x_117) ;  /* 0xffffffb0006c7947 */ /* 0x000fea000383ffff */
.L_x_43:
[----:B-1----:R1:W2:Y:S02]  /*74d0*/  SYNCS.PHASECHK.TRANS64.TRYWAIT P1, [R0+URZ+0x70], R5 ;  /* 0x00007005000075a7 */ /* 0x0022a400080211ff */
[----:B--2---:R-:W-:Y:S05]  /*74e0*/  @!P1 NANOSLEEP.SYNCS 0x989680 ;  /* 0x009896800000995d */ /* 0x004fea0003900000 */
[----:B------:R-:W2:Y:S02]  /*74f0*/  @!P1 SYNCS.PHASECHK.TRANS64 P1, [R0+URZ+0x70], R5 ;  /* 0x00007005000095a7 */ /* 0x000ea400080210ff */
[----:B--2---:R-:W-:Y:S05]  /*7500*/  @!P1 BRA `(.L_x_43) ;  /* 0xfffffffc00f09947 */ /* 0x004fea000383ffff */
[----:B------:R-:W-:Y:S05]  /*7510*/  BRA `(.L_x_118) ;  /* 0xffffffb0009c7947 */ /* 0x000fea000383ffff */
.L_x_46:
[----:B------:R-:W-:-:S07]  /*7520*/  MOV R0, UR5 ;  /* 0x0000000500007c02 */ /* 0x000fce0008000f00 */
.L_x_119:
[----:B-1----:R1:W2:Y:S02]  /*7530*/  SYNCS.PHASECHK.TRANS64.TRYWAIT P0, [R0+URZ+0x80], R3 ;  /* 0x00008003000075a7 */ /* 0x0022a400080011ff */
[----:B--2---:R-:W-:Y:S05]  /*7540*/  @!P0 NANOSLEEP.SYNCS 0x989680 ;  /* 0x009896800000895d */ /* 0x004fea0003900000 */
[----:B------:R-:W2:Y:S02]  /*7550*/  @!P0 SYNCS.PHASECHK.TRANS64 P0, [R0+URZ+0x80], R3 ;  /* 0x00008003000085a7 */ /* 0x000ea400080010ff */
[----:B--2---:R-:W-:Y:S05]  /*7560*/  @!P0 BRA `(.L_x_119) ;  /* 0xfffffffc00f08947 */ /* 0x004fea000383ffff */
[----:B------:R-:W-:Y:S05]  /*7570*/  BRA `(.L_x_45) ;  /* 0xffffffb000f07947 */ /* 0x000fea000383ffff */
.L_x_53:
[----:B-1----:R1:W2:Y:S02]  /*7580*/  SYNCS.PHASECHK.TRANS64.TRYWAIT P1, [R0+URZ+0x70], R5 ;  /* 0x00007005000075a7 */ /* 0x0022a400080211ff */
[----:B--2---:R-:W-:Y:S05]  /*7590*/  @!P1 NANOSLEEP.SYNCS 0x989680 ;  /* 0x009896800000995d */ /* 0x004fea0003900000 */
[----:B------:R-:W2:Y:S02]  /*75a0*/  @!P1 SYNCS.PHASECHK.TRANS64 P1, [R0+URZ+0x70], R5 ;  /* 0x00007005000095a7 */ /* 0x000ea400080210ff */
[----:B--2---:R-:W-:Y:S05]  /*75b0*/  @!P1 BRA `(.L_x_53) ;  /* 0xfffffffc00f09947 */ /* 0x004fea000383ffff */
[----:B------:R-:W-:Y:S05]  /*75c0*/  BRA `(.L_x_120) ;  /* 0xffffffb800607947 */ /* 0x000fea000383ffff */
.L_x_54:
[----:B------:R-:W-:-:S07]  /*75d0*/  MOV R3, UR7 ;  /* 0x0000000700037c02 */ /* 0x000fce0008000f00 */
.L_x_121:
[----:B-1----:R1:W2:Y:S02]  /*75e0*/  SYNCS.PHASECHK.TRANS64.TRYWAIT P0, [R3+URZ+0xb0], R0 ;  /* 0x0000b000030075a7 */ /* 0x0022a400080011ff */
[----:B--2---:R-:W-:Y:S05]  /*75f0*/  @!P0 NANOSLEEP.SYNCS 0x989680 ;  /* 0x009896800000895d */ /* 0x004fea0003900000 */
[----:B------:R-:W2:Y:S02]  /*7600*/  @!P0 SYNCS.PHASECHK.TRANS64 P0, [R3+URZ+0xb0], R0 ;  /* 0x0000b000030085a7 */ /* 0x000ea400080010ff */
[----:B--2---:R-:W-:Y:S05]  /*7610*/  @!P0 BRA `(.L_x_121) ;  /* 0xfffffffc00f08947 */ /* 0x004fea000383ffff */
[----:B------:R-:W-:Y:S05]  /*7620*/  BRA `(.L_x_122) ;  /* 0xffffffb800b07947 */ /* 0x000fea000383ffff */
.L_x_57:
[----:B------:R-:W-:Y:S07]  /*7630*/  MOV R0, UR6 ;  /* 0x0000000600007c02 */ /* 0x000fee0008000f00 */
.L_x_123:
[----:B-1----:R1:W2:Y:S02]  /*7640*/  SYNCS.PHASECHK.TRANS64.TRYWAIT P0, [R0+URZ], R3 ;  /* 0x00000003000075a7 */ /* 0x0022a400080011ff */
[----:B--2---:R-:W-:Y:S05]  /*7650*/  @!P0 NANOSLEEP.SYNCS 0x989680 ;  /* 0x009896800000895d */ /* 0x004fea0003900000 */
[----:B------:R-:W2:Y:S02]  /*7660*/  @!P0 SYNCS.PHASECHK.TRANS64 P0, [R0+URZ], R3 ;  /* 0x00000003000085a7 */ /* 0x000ea400080010ff */
[----:B--2---:R-:W-:Y:S05]  /*7670*/  @!P0 BRA `(.L_x_123) ;  /* 0xfffffffc00f08947 */ /* 0x004fea000383ffff */
[----:B------:R-:W-:Y:S05]  /*7680*/  BRA `(.L_x_56) ;  /* 0xffffffb800cc7947 */ /* 0x000fea000383ffff */
.L_x_60:
[----:B------:R-:W-:-:S07]  /*7690*/  MOV R0, UR6 ;  /* 0x0000000600007c02 */ /* 0x000fce0008000f00 */
.L_x_124:
[----:B--2---:R2:W4:Y:S02]  /*76a0*/  SYNCS.PHASECHK.TRANS64.TRYWAIT P0, [R0+URZ], R3 ;  /* 0x00000003000075a7 */ /* 0x00452400080011ff */
[----:B----4-:R-:W-:Y:S05]  /*76b0*/  @!P0 NANOSLEEP.SYNCS 0x989680 ;  /* 0x009896800000895d */ /* 0x010fea0003900000 */
[----:B------:R-:W4:Y:S02]  /*76c0*/  @!P0 SYNCS.PHASECHK.TRANS64 P0, [R0+URZ], R3 ;  /* 0x00000003000085a7 */ /* 0x000f2400080010ff */
[----:B----4-:R-:W-:Y:S05]  /*76d0*/  @!P0 BRA `(.L_x_124) ;  /* 0xfffffffc00f08947 */ /* 0x010fea000383ffff */
[----:B------:R-:W-:Y:S05]  /*76e0*/  BRA `(.L_x_125) ;  /* 0xffffffbc00a87947 */ /* 0x000fea000383ffff */
.L_x_61:
[----:B------:R-:W-:-:S07]  /*76f0*/  MOV R0, UR6 ;  /* 0x0000000600007c02 */ /* 0x000fce0008000f00 */
.L_x_126:
[----:B-1----:R1:W2:Y:S02]  /*7700*/  SYNCS.PHASECHK.TRANS64.TRYWAIT P0, [R0+URZ], R3 ;  /* 0x00000003000075a7 */ /* 0x0022a400080011ff */
[----:B--2---:R-:W-:Y:S05]  /*7710*/  @!P0 NANOSLEEP.SYNCS 0x989680 ;  /* 0x009896800000895d */ /* 0x004fea0003900000 */
[----:B------:R-:W2:Y:S02]  /*7720*/  @!P0 SYNCS.PHASECHK.TRANS64 P0, [R0+URZ], R3 ;  /* 0x00000003000085a7 */ /* 0x000ea400080010ff */
[----:B--2---:R-:W-:Y:S05]  /*7730*/  @!P0 BRA `(.L_x_126) ;  /* 0xfffffffc00f08947 */ /* 0x004fea000383ffff */
[----:B------:R-:W-:Y:S05]  /*7740*/  BRA `(.L_x_127) ;  /* 0xffffffbc00b47947 */ /* 0x000fea000383ffff */
.L_x_62:
[----:B------:R-:W-:-:S07]  /*7750*/  MOV R0, UR6 ;  /* 0x0000000600007c02 */ /* 0x000fce0008000f00 */
.L_x_128:
[----:B-1----:R1:W2:Y:S02]  /*7760*/  SYNCS.PHASECHK.TRANS64.TRYWAIT P0, [R0+URZ], R3 ;  /* 0x00000003000075a7 */ /* 0x0022a400080011ff */
[----:B--2---:R-:W-:Y:S05]  /*7770*/  @!P0 NANOSLEEP.SYNCS 0x989680 ;  /* 0x009896800000895d */ /* 0x004fea0003900000 */
[----:B------:R-:W2:Y:S02]  /*7780*/  @!P0 SYNCS.PHASECHK.TRANS64 P0, [R0+URZ], R3 ;  /* 0x00000003000085a7 */ /* 0x000ea400080010ff */
[----:B--2---:R-:W-:Y:S05]  /*7790*/  @!P0 BRA `(.L_x_128) ;  /* 0xfffffffc00f08947 */ /* 0x004fea000383ffff */
[----:B------:R-:W-:Y:S05]  /*77a0*/  BRA `(.L_x_129) ;  /* 0xffffffbc00c07947 */ /* 0x000fea000383ffff */
.L_x_63:
[----:B------:R-:W-:-:S07]  /*77b0*/  MOV R0, UR7 ;  /* 0x0000000700007c02 */ /* 0x000fce0008000f00 */
.L_x_130:
[----:B-1----:R1:W2:Y:S02]  /*77c0*/  SYNCS.PHASECHK.TRANS64.TRYWAIT P0, [R0+URZ], R3 ;  /* 0x00000003000075a7 */ /* 0x0022a400080011ff */
[----:B--2---:R-:W-:Y:S05]  /*77d0*/  @!P0 NANOSLEEP.SYNCS 0x989680 ;  /* 0x009896800000895d */ /* 0x004fea0003900000 */
[----:B------:R-:W2:Y:S02]  /*77e0*/  @!P0 SYNCS.PHASECHK.TRANS64 P0, [R0+URZ], R3 ;  /* 0x00000003000085a7 */ /* 0x000ea400080010ff */
[----:B--2---:R-:W-:Y:S05]  /*77f0*/  @!P0 BRA `(.L_x_130) ;  /* 0xfffffffc00f08947 */ /* 0x004fea000383ffff */
[----:B------:R-:W-:Y:S05]  /*7800*/  BRA `(.L_x_131) ;  /* 0xffffffbc00cc7947 */ /* 0x000fea000383ffff */
.L_x_68:
[----:B--2---:R2:W3:Y:S02]  /*7810*/  SYNCS.PHASECHK.TRANS64.TRYWAIT P0, [R0+URZ+0x70], R3 ;  /* 0x00007003000075a7 */ /* 0x0044e400080011ff */
[----:B---3--:R-:W-:Y:S05]  /*7820*/  @!P0 NANOSLEEP.SYNCS 0x989680 ;  /* 0x009896800000895d */ /* 0x008fea0003900000 */
[----:B------:R-:W3:Y:S02]  /*7830*/  @!P0 SYNCS.PHASECHK.TRANS64 P0, [R0+URZ+0x70], R3 ;  /* 0x00007003000085a7 */ /* 0x000ee400080010ff */
[----:B---3--:R-:W-:Y:S05]  /*7840*/  @!P0 BRA `(.L_x_68) ;  /* 0xfffffffc00f08947 */ /* 0x008fea000383ffff */
[----:B------:R-:W-:Y:S05]  /*7850*/  BRA `(.L_x_132) ;  /* 0xffffffc000d07947 */ /* 0x000fea000383ffff */
.L_x_71:
[----:B------:R-:W-:Y:S07]  /*7860*/  MOV R0, UR7 ;  /* 0x0000000700007c02 */ /* 0x000fee0008000f00 */
.L_x_133:
[----:B--2---:R2:W3:Y:S02]  /*7870*/  SYNCS.PHASECHK.TRANS64.TRYWAIT P0, [R0+URZ+0x68], R3 ;  /* 0x00006803000075a7 */ /* 0x0044e400080011ff */
[----:B---3--:R-:W-:Y:S05]  /*7880*/  @!P0 NANOSLEEP.SYNCS 0x989680 ;  /* 0x009896800000895d */ /* 0x008fea0003900000 */
[----:B------:R-:W3:Y:S02]  /*7890*/  @!P0 SYNCS.PHASECHK.TRANS64 P0, [R0+URZ+0x68], R3 ;  /* 0x00006803000085a7 */ /* 0x000ee400080010ff */
[----:B---3--:R-:W-:Y:S05]  /*78a0*/  @!P0 BRA `(.L_x_133) ;  /* 0xfffffffc00f08947 */ /* 0x008fea000383ffff */
[----:B------:R-:W-:Y:S05]  /*78b0*/  BRA `(.L_x_70) ;  /* 0xffffffc400b07947 */ /* 0x000fea000383ffff */
.L_x_74:
[----:B--2---:R-:W-:Y:S07]  /*78c0*/  MOV R3, UR7 ;  /* 0x0000000700037c02 */ /* 0x004fee0008000f00 */
.L_x_134:
[----:B-1----:R1:W2:Y:S02]  /*78d0*/  SYNCS.PHASECHK.TRANS64.TRYWAIT P0, [R3+URZ+0x50], R12 ;  /* 0x0000500c030075a7 */ /* 0x0022a400080011ff */
[----:B--2---:R-:W-:Y:S05]  /*78e0*/  @!P0 NANOSLEEP.SYNCS 0x989680 ;  /* 0x009896800000895d */ /* 0x004fea0003900000 */
[----:B------:R-:W2:Y:S02]  /*78f0*/  @!P0 SYNCS.PHASECHK.TRANS64 P0, [R3+URZ+0x50], R12 ;  /* 0x0000500c030085a7 */ /* 0x000ea400080010ff */
[----:B--2---:R-:W-:Y:S05]  /*7900*/  @!P0 BRA `(.L_x_134) ;  /* 0xfffffffc00f08947 */ /* 0x004fea000383ffff */
[----:B------:R-:W-:Y:S05]  /*7910*/  BRA `(.L_x_135) ;  /* 0xffffffc800287947 */ /* 0x000fea000383ffff */
.L_x_75:
[----:B------:R-:W-:Y:S07]  /*7920*/  MOV R3, UR7 ;  /* 0x0000000700037c02 */ /* 0x000fee0008000f00 */
.L_x_136:
[----:B-1----:R1:W2:Y:S02]  /*7930*/  SYNCS.PHASECHK.TRANS64.TRYWAIT P0, [R3+URZ+0x58], R12 ;  /* 0x0000580c030075a7 */ /* 0x0022a400080011ff */
[----:B--2---:R-:W-:Y:S05]  /*7940*/  @!P0 NANOSLEEP.SYNCS 0x989680 ;  /* 0x009896800000895d */ /* 0x004fea0003900000 */
[----:B------:R-:W2:Y:S02]  /*7950*/  @!P0 SYNCS.PHASECHK.TRANS64 P0, [R3+URZ+0x58], R12 ;  /* 0x0000580c030085a7 */ /* 0x000ea400080010ff */
[----:B--2---:R-:W-:Y:S05]  /*7960*/  @!P0 BRA `(.L_x_136) ;  /* 0xfffffffc00f08947 */ /* 0x004fea000383ffff */
[----:B------:R-:W-:Y:S05]  /*7970*/  BRA `(.L_x_137) ;  /* 0xffffffc800a87947 */ /* 0x000fea000383ffff */
.L_x_77:
[----:B------:R-:W-:-:S07]  /*7980*/  MOV R0, UR7 ;  /* 0x0000000700007c02 */ /* 0x000fce0008000f00 */
.L_x_138:
[----:B-1----:R1:W3:Y:S02]  /*7990*/  SYNCS.PHASECHK.TRANS64.TRYWAIT P0, [R0+URZ+0x50], R3 ;  /* 0x00005003000075a7 */ /* 0x0022e400080011ff */
[----:B---3--:R-:W-:Y:S05]  /*79a0*/  @!P0 NANOSLEEP.SYNCS 0x989680 ;  /* 0x009896800000895d */ /* 0x008fea0003900000 */
[----:B------:R-:W3:Y:S02]  /*79b0*/  @!P0 SYNCS.PHASECHK.TRANS64 P0, [R0+URZ+0x50], R3 ;  /* 0x00005003000085a7 */ /* 0x000ee400080010ff */
[----:B---3--:R-:W-:Y:S05]  /*79c0*/  @!P0 BRA `(.L_x_138) ;  /* 0xfffffffc00f08947 */ /* 0x008fea000383ffff */
[----:B------:R-:W-:Y:S05]  /*79d0*/  BRA `(.L_x_139) ;  /* 0xffffffcc00187947 */ /* 0x000fea000383ffff */
.L_x_79:
[----:B--2---:R2:W4:Y:S02]  /*79e0*/  SYNCS.PHASECHK.TRANS64.TRYWAIT P0, [R0+URZ+0x70], R3 ;  /* 0x00007003000075a7 */ /* 0x00452400080011ff */
[----:B----4-:R-:W-:Y:S05]  /*79f0*/  @!P0 NANOSLEEP.SYNCS 0x989680 ;  /* 0x009896800000895d */ /* 0x010fea0003900000 */
[----:B------:R-:W4:Y:S02]  /*7a00*/  @!P0 SYNCS.PHASECHK.TRANS64 P0, [R0+URZ+0x70], R3 ;  /* 0x00007003000085a7 */ /* 0x000f2400080010ff */
[----:B----4-:R-:W-:Y:S05]  /*7a10*/  @!P0 BRA `(.L_x_79) ;  /* 0xfffffffc00f08947 */ /* 0x010fea000383ffff */
[----:B------:R-:W-:Y:S05]  /*7a20*/  BRA `(.L_x_140) ;  /* 0xffffffcc00e47947 */ /* 0x000fea000383ffff */
.L_x_90:
[----:B-1----:R1:W3:Y:S02]  /*7a30*/  SYNCS.PHASECHK.TRANS64.TRYWAIT P1, [R0+URZ+0x40], R3 ;  /* 0x00004003000075a7 */ /* 0x0022e400080211ff */
[----:B---3--:R-:W-:Y:S05]  /*7a40*/  @!P1 NANOSLEEP.SYNCS 0x989680 ;  /* 0x009896800000995d */ /* 0x008fea0003900000 */
[----:B------:R-:W3:Y:S02]  /*7a50*/  @!P1 SYNCS.PHASECHK.TRANS64 P1, [R0+URZ+0x40], R3 ;  /* 0x00004003000095a7 */ /* 0x000ee400080210ff */
[----:B---3--:R-:W-:Y:S05]  /*7a60*/  @!P1 BRA `(.L_x_90) ;  /* 0xfffffffc00f09947 */ /* 0x008fea000383ffff */
[----:B------:R-:W-:Y:S05]  /*7a70*/  BRA `(.L_x_89) ;  /* 0xffffffd800fc7947 */ /* 0x000fea000383ffff */
.L_x_92:
[----:B-1----:R1:W4:Y:S02]  /*7a80*/  SYNCS.PHASECHK.TRANS64.TRYWAIT P0, [R113+URZ+0x90], R2 ;  /* 0x00009002710075a7 */ /* 0x00232400080011ff */
[----:B----4-:R-:W-:Y:S05]  /*7a90*/  @!P0 NANOSLEEP.SYNCS 0x989680 ;  /* 0x009896800000895d */ /* 0x010fea0003900000 */
[----:B------:R-:W4:Y:S02]  /*7aa0*/  @!P0 SYNCS.PHASECHK.TRANS64 P0, [R113+URZ+0x90], R2 ;  /* 0x00009002710085a7 */ /* 0x000f2400080010ff */
[----:B----4-:R-:W-:Y:S05]  /*7ab0*/  @!P0 BRA `(.L_x_92) ;  /* 0xfffffffc00f08947 */ /* 0x010fea000383ffff */
[----:B------:R-:W-:Y:S05]  /*7ac0*/  BRA `(.L_x_91) ;  /* 0xffffffdc00507947 */ /* 0x000fea000383ffff */
.L_x_100:
[----:B--2---:R2:W3:Y:S02]  /*7ad0*/  SYNCS.PHASECHK.TRANS64.TRYWAIT P0, [R32+URZ+0x40], R3 ;  /* 0x00004003200075a7 */ /* 0x0044e400080011ff */
[----:B---3--:R-:W-:Y:S05]  /*7ae0*/  @!P0 NANOSLEEP.SYNCS 0x989680 ;  /* 0x009896800000895d */ /* 0x008fea0003900000 */
[----:B------:R-:W3:Y:S02]  /*7af0*/  @!P0 SYNCS.PHASECHK.TRANS64 P0, [R32+URZ+0x40], R3 ;  /* 0x00004003200085a7 */ /* 0x000ee400080010ff */
[----:B---3--:R-:W-:Y:S05]  /*7b00*/  @!P0 BRA `(.L_x_100) ;  /* 0xfffffffc00f08947 */ /* 0x008fea000383ffff */
[----:B------:R-:W-:Y:S05]  /*7b10*/  BRA `(.L_x_99) ;  /* 0xffffffe800407947 */ /* 0x000fea000383ffff */
        .weak           $__internal_0_$__cuda_sm10x_tcgen05_guardrail_trap_col_being_dealloced_not_returned_by_alloc
        .type           $__internal_0_$__cuda_sm10x_tcgen05_guardrail_trap_col_being_dealloced_not_returned_by_alloc,@function
        .size           $__internal_0_$__cuda_sm10x_tcgen05_guardrail_trap_col_being_dealloced_not_returned_by_alloc,($__internal_1_$__cuda_sm10x_tcgen05_guardrail_trap_phase_invalid_during_alloc - $__internal_0_$__cuda_sm10x_tcgen05_guardrail_trap_col_being_dealloced_not_returned_by_alloc)
$__internal_0_$__cuda_sm10x_tcgen05_guardrail_trap_col_being_dealloced_not_returned_by_alloc:
[----:B------:R-:W-:Y:S05]  /*7b20*/  BPT.TRAP 0x1 ;  /* 0x000000040000795c */ /* 0x000fea0000300000 */
[----:B------:R-:W-:-:S04]  /*7b30*/  HFMA2 R3, -RZ, RZ, 0, 0 ;  /* 0x00000000ff037431 */ /* 0x000fc800000001ff */
[----:B------:R-:W-:Y:S05]  /*7b40*/  RET.REL.NODEC R2 `(_ZN7cutlass13device_kernelINS_4gemm6kernel13GemmUniversalIN4cute5tupleIJiiiiEEENS1_10collective13CollectiveMmaINS1_35MainloopSm100TmaUmmaWarpSpecializedILi4ELi2ELi4ENS5_IJNS4_1CILi1EEESB_SB_EEEEENS5_IJNSA_ILi64EEENSA_ILi128EEESF_EEENS_12float_e5m2_tENS5_IJlSB_lEEESH_SI_NS4_8TiledMMAINS4_8MMA_AtomIJNS4_10MMA_TraitsINS4_19SM100_MMA_F8F6F4_SSEJSH_SH_fSE_SF_NS4_17integral_constantINS4_4UMMA5MajorELSP_0EEESQ_NSN_INSO_7ScaleInELSR_0EEESS_EEEEEENS4_6LayoutISC_NS5_IJNSA_ILi0EEESW_SW_EEEEENS5_IJNS4_10UnderscoreESZ_SZ_EEEEENS4_13SM90_TMA_LOADENS4_14ComposedLayoutINS4_7SwizzleILi3ELi4ELi3EEENS4_18smem_ptr_flag_bitsILi8EEENSV_INS5_IJNSA_ILi8EEESF_EEENS5_IJSF_SB_EEEEEEEvNS4_8identityES12_S1C_vS1D_EENS_8epilogue10collective18CollectiveEpilogueINS1F_23Sm100TmaWarpSpecializedILi2ELi2ELi32ELb0ELb0EEEJSG_NS5_IJNSV_ISE_SB_EES1K_EEESH_SI_SH_SI_NS1F_6fusion15FusionCallbacksIS1J_NS1M_17LinearCombinationISH_fSH_fLNS_15FloatRoundStyleE2EEESG_S1L_JEEENS4_5SM1004TMEM4LOAD26SM100_TMEM_LOAD_16dp32b32xES12_NS13_INS14_ILi2ELi4ELi3EEES17_NSV_INS5_IJS18_SE_EEENS5_IJSE_SB_EEEEEEENS4_39AutoVectorizingCopyWithAssumedAlignmentILi128EEENS4_14SM90_TMA_STOREES20_S22_S22_EEEvvEEEEvNT_6ParamsE) ;  /* 0xffffff84022c7950 */ /* 0x000fea0003c3ffff */
        .weak           $__internal_1_$__cuda_sm10x_tcgen05_guardrail_trap_phase_invalid_during_alloc
        .type           $__internal_1_$__cuda_sm10x_tcgen05_guardrail_trap_phase_invalid_during_alloc,@function
        .size           $__internal_1_$__cuda_sm10x_tcgen05_guardrail_trap_phase_invalid_during_alloc,($__internal_2_$__cuda_sm10x_tcgen05_guardrail_trap_unallocated_columns_being_dealloced - $__internal_1_$__cuda_sm10x_tcgen05_guardrail_trap_phase_invalid_during_alloc)
$__internal_1_$__cuda_sm10x_tcgen05_guardrail_trap_phase_invalid_during_alloc:
[----:B------:R-:W-:Y:S05]  /*7b50*/  BPT.TRAP 0x1 ;  /* 0x000000040000795c */ /* 0x000fea0000300000 */
[----:B------:R-:W-:-:S04]  /*7b60*/  MOV R3, 0x0 ;  /* 0x0000000000037802 */ /* 0x000fc80000000f00 */
[----:B------:R-:W-:Y:S05]  /*7b70*/  RET.REL.NODEC R2 `(_ZN7cutlass13device_kernelINS_4gemm6kernel13GemmUniversalIN4cute5tupleIJiiiiEEENS1_10collective13CollectiveMmaINS1_35MainloopSm100TmaUmmaWarpSpecializedILi4ELi2ELi4ENS5_IJNS4_1CILi1EEESB_SB_EEEEENS5_IJNSA_ILi64EEENSA_ILi128EEESF_EEENS_12float_e5m2_tENS5_IJlSB_lEEESH_SI_NS4_8TiledMMAINS4_8MMA_AtomIJNS4_10MMA_TraitsINS4_19SM100_MMA_F8F6F4_SSEJSH_SH_fSE_SF_NS4_17integral_constantINS4_4UMMA5MajorELSP_0EEESQ_NSN_INSO_7ScaleInELSR_0EEESS_EEEEEENS4_6LayoutISC_NS5_IJNSA_ILi0EEESW_SW_EEEEENS5_IJNS4_10UnderscoreESZ_SZ_EEEEENS4_13SM90_TMA_LOADENS4_14ComposedLayoutINS4_7SwizzleILi3ELi4ELi3EEENS4_18smem_ptr_flag_bitsILi8EEENSV_INS5_IJNSA_ILi8EEESF_EEENS5_IJSF_SB_EEEEEEEvNS4_8identityES12_S1C_vS1D_EENS_8epilogue10collective18CollectiveEpilogueINS1F_23Sm100TmaWarpSpecializedILi2ELi2ELi32ELb0ELb0EEEJSG_NS5_IJNSV_ISE_SB_EES1K_EEESH_SI_SH_SI_NS1F_6fusion15FusionCallbacksIS1J_NS1M_17LinearCombinationISH_fSH_fLNS_15FloatRoundStyleE2EEESG_S1L_JEEENS4_5SM1004TMEM4LOAD26SM100_TMEM_LOAD_16dp32b32xES12_NS13_INS14_ILi2ELi4ELi3EEES17_NSV_INS5_IJS18_SE_EEENS5_IJSE_SB_EEEEEEENS4_39AutoVectorizingCopyWithAssumedAlignmentILi128EEENS4_14SM90_TMA_STOREES20_S22_S22_EEEvvEEEEvNT_6ParamsE) ;  /* 0xffffff8402207950 */ /* 0x000fea0003c3ffff */
        .weak           $__internal_2_$__cuda_sm10x_tcgen05_guardrail_trap_unallocated_columns_being_dealloced
        .type           $__internal_2_$__cuda_sm10x_tcgen05_guardrail_trap_unallocated_columns_being_dealloced,@function
        .size           $__internal_2_$__cuda_sm10x_tcgen05_guardrail_trap_unallocated_columns_being_dealloced,(.L_x_142 - $__internal_2_$__cuda_sm10x_tcgen05_guardrail_trap_unallocated_columns_being_dealloced)
$__internal_2_$__cuda_sm10x_tcgen05_guardrail_trap_unallocated_columns_being_dealloced:
[----:B------:R-:W-:Y:S05]  /*7b80*/  BPT.TRAP 0x1 ;  /* 0x000000040000795c */ /* 0x000fea0000300000 */
[----:B------:R-:W-:-:S04]  /*7b90*/  HFMA2 R3, -RZ, RZ, 0, 0 ;  /* 0x00000000ff037431 */ /* 0x000fc800000001ff */
[----:B------:R-:W-:Y:S05]  /*7ba0*/  RET.REL.NODEC R2 `(_ZN7cutlass13device_kernelINS_4gemm6kernel13GemmUniversalIN4cute5tupleIJiiiiEEENS1_10collective13CollectiveMmaINS1_35MainloopSm100TmaUmmaWarpSpecializedILi4ELi2ELi4ENS5_IJNS4_1CILi1EEESB_SB_EEEEENS5_IJNSA_ILi64EEENSA_ILi128EEESF_EEENS_12float_e5m2_tENS5_IJlSB_lEEESH_SI_NS4_8TiledMMAINS4_8MMA_AtomIJNS4_10MMA_TraitsINS4_19SM100_MMA_F8F6F4_SSEJSH_SH_fSE_SF_NS4_17integral_constantINS4_4UMMA5MajorELSP_0EEESQ_NSN_INSO_7ScaleInELSR_0EEESS_EEEEEENS4_6LayoutISC_NS5_IJNSA_ILi0EEESW_SW_EEEEENS5_IJNS4_10UnderscoreESZ_SZ_EEEEENS4_13SM90_TMA_LOADENS4_14ComposedLayoutINS4_7SwizzleILi3ELi4ELi3EEENS4_18smem_ptr_flag_bitsILi8EEENSV_INS5_IJNSA_ILi8EEESF_EEENS5_IJSF_SB_EEEEEEEvNS4_8identityES12_S1C_vS1D_EENS_8epilogue10collective18CollectiveEpilogueINS1F_23Sm100TmaWarpSpecializedILi2ELi2ELi32ELb0ELb0EEEJSG_NS5_IJNSV_ISE_SB_EES1K_EEESH_SI_SH_SI_NS1F_6fusion15FusionCallbacksIS1J_NS1M_17LinearCombinationISH_fSH_fLNS_15FloatRoundStyleE2EEESG_S1L_JEEENS4_5SM1004TMEM4LOAD26SM100_TMEM_LOAD_16dp32b32xES12_NS13_INS14_ILi2ELi4ELi3EEES17_NSV_INS5_IJS18_SE_EEENS5_IJSE_SB_EEEEEEENS4_39AutoVectorizingCopyWithAssumedAlignmentILi128EEENS4_14SM90_TMA_STOREES20_S22_S22_EEEvvEEEEvNT_6ParamsE) ;  /* 0xffffff8402147950 */ /* 0x000fea0003c3ffff */
.L_x_141:
[----:B------:R-:W-:-:S00]  /*7bb0*/  BRA `(.L_x_141) ;  /* 0xfffffffc00fc7947 */ /* 0x000fc0000383ffff */
[----:B------:R-:W-:-:S00]  /*7bc0*/  NOP ;  /* 0x0000000000007918 */ /* 0x000fc00000000000 */
        /* <DEDUP_REMOVED lines=11> */
.L_x_142:


//--------------------- .nv.global.init           --------------------------
	.section	.nv.global.init,"aw",@progbits
.nv.global.init:
	.type		$str$27,@object
	.size		$str$27,($str$28 - $str$27)
$str$27:
        /*0000*/ 	.byte	0x28, 0x61, 0x64, 0x64, 0x72, 0x65, 0x73, 0x73, 0x20, 0x26, 0x20, 0x6d, 0x61, 0x73, 0x6b, 0x29
        /*0010*/ 	.byte	0x20, 0x3d, 0x3d, 0x20, 0x30, 0x00
	.type		$str$28,@object
	.size		$str$28,($str$26 - $str$28)
$str$28:
        /*0016*/ 	.byte	0x2f, 0x74, 0x6d, 0x70, 0x2f, 0x63, 0x75, 0x74, 0x6c, 0x61, 0x73, 0x73, 0x5f, 0x73, 0x77, 0x65
        /*0026*/ 	.byte	0x65, 0x70, 0x5f, 0x73, 0x72, 0x63, 0x2f, 0x69, 0x6e, 0x63, 0x6c, 0x75, 0x64, 0x65, 0x2f, 0x63
        /*0036*/ 	.byte	0x75, 0x74, 0x65, 0x2f, 0x70, 0x6f, 0x69, 0x6e, 0x74, 0x65, 0x72, 0x5f, 0x66, 0x6c, 0x61, 0x67
        /*0046*/ 	.byte	0x67, 0x65, 0x64, 0x2e, 0x68, 0x70, 0x70, 0x00
	.type		$str$26,@object
	.size		$str$26,($str$25 - $str$26)
$str$26:
        /*004e*/ 	.byte	0x2f, 0x74, 0x6d, 0x70, 0x2f, 0x63, 0x75, 0x74, 0x6c, 0x61, 0x73, 0x73, 0x5f, 0x73, 0x77, 0x65
        /*005e*/ 	.byte	0x65, 0x70, 0x5f, 0x73, 0x72, 0x63, 0x2f, 0x69, 0x6e, 0x63, 0x6c, 0x75, 0x64, 0x65, 0x2f, 0x63
        /*006e*/ 	.byte	0x75, 0x74, 0x65, 0x2f, 0x61, 0x74, 0x6f, 0x6d, 0x2f, 0x63, 0x6f, 0x70, 0x79, 0x5f, 0x74, 0x72
        /*007e*/ 	.byte	0x61, 0x69, 0x74, 0x73, 0x5f, 0x73, 0x6d, 0x31, 0x30, 0x30, 0x2e, 0x68, 0x70, 0x70, 0x00
	.type		$str$25,@object
	.size		$str$25,(__unnamed_1 - $str$25)
$str$25:
        /*008d*/ 	.byte	0x28, 0x28, 0x75, 0x69, 0x6e, 0x74, 0x33, 0x32, 0x5f, 0x74, 0x28, 0x74, 0x68, 0x72, 0x65, 0x61
        /*009d*/ 	.byte	0x64, 0x49, 0x64, 0x78, 0x2e, 0x78, 0x29, 0x20, 0x2f, 0x20, 0x33, 0x32, 0x29, 0x20, 0x25, 0x20
        /*00ad*/ 	.byte	0x34, 0x29, 0x20, 0x3d, 0x3d, 0x20, 0x28, 0x28, 0x28, 0x74, 0x6d, 0x65, 0x6d, 0x5f, 0x61, 0x64
        /*00bd*/ 	.byte	0x64, 0x72, 0x20, 0x3e, 0x3e, 0x20, 0x31, 0x36, 0x29, 0x20, 0x2f, 0x20, 0x33, 0x32, 0x29, 0x20
        /*00cd*/ 	.byte	0x25, 0x20, 0x34, 0x29, 0x00
	.type		__unnamed_1,@object
	.size		__unnamed_1,(__unnamed_2 - __unnamed_1)
__unnamed_1:
        /*00d2*/ 	.byte	0x61, 0x75, 0x74, 0x6f, 0x20, 0x63, 0x75, 0x74, 0x65, 0x3a, 0x3a, 0x61, 0x73, 0x5f, 0x70, 0x6f
        /* <DEDUP_REMOVED lines=24> */
        /*0262*/ 	.byte	0x3c, 0x34, 0x30, 0x39, 0x36, 0x3e, 0x3e, 0x3e, 0x3e, 0x5d, 0x00
	.type		__unnamed_2,@object
	.size		__unnamed_2,(.L_2 - __unnamed_2)
__unnamed_2:
        /* <DEDUP_REMOVED lines=40> */
        /*04ed*/ 	.byte	0x74, 0x65, 0x3a, 0x3a, 0x43, 0x3c, 0x30, 0x3e, 0x3e, 0x3e, 0x3e, 0x5d, 0x00
.L_2:


//--------------------- .nv.shared._ZN7cutlass13device_kernelINS_4gemm6kernel13GemmUniversalIN4cute5tupleIJiiiiEEENS1_10collective13CollectiveMmaINS1_35MainloopSm100TmaUmmaWarpSpecializedILi4ELi2ELi4ENS5_IJNS4_1CILi1EEESB_SB_EEEEENS5_IJNSA_ILi64EEENSA_ILi128EEESF_EEENS_12float_e5m2_tENS5_IJlSB_lEEESH_SI_NS4_8TiledMMAINS4_8MMA_AtomIJNS4_10MMA_TraitsINS4_19SM100_MMA_F8F6F4_SSEJSH_SH_fSE_SF_NS4_17integral_constantINS4_4UMMA5MajorELSP_0EEESQ_NSN_INSO_7ScaleInELSR_0EEESS_EEEEEENS4_6LayoutISC_NS5_IJNSA_ILi0EEESW_SW_EEEEENS5_IJNS4_10UnderscoreESZ_SZ_EEEEENS4_13SM90_TMA_LOADENS4_14ComposedLayoutINS4_7SwizzleILi3ELi4ELi3EEENS4_18smem_ptr_flag_bitsILi8EEENSV_INS5_IJNSA_ILi8EEESF_EEENS5_IJSF_SB_EEEEEEEvNS4_8identityES12_S1C_vS1D_EENS_8epilogue10collective18CollectiveEpilogueINS1F_23Sm100TmaWarpSpecializedILi2ELi2ELi32ELb0ELb0EEEJSG_NS5_IJNSV_ISE_SB_EES1K_EEESH_SI_SH_SI_NS1F_6fusion15FusionCallbacksIS1J_NS1M_17LinearCombinationISH_fSH_fLNS_15FloatRoundStyleE2EEESG_S1L_JEEENS4_5SM1004TMEM4LOAD26SM100_TMEM_LOAD_16dp32b32xES12_NS13_INS14_ILi2ELi4ELi3EEES17_NSV_INS5_IJS18_SE_EEENS5_IJSE_SB_EEEEEEENS4_39AutoVectorizingCopyWithAssumedAlignmentILi128EEENS4_14SM90_TMA_STOREES20_S22_S22_EEEvvEEEEvNT_6ParamsE --------------------------
	.section	.nv.shared._ZN7cutlass13device_kernelINS_4gemm6kernel13GemmUniversalIN4cute5tupleIJiiiiEEENS1_10collective13CollectiveMmaINS1_35MainloopSm100TmaUmmaWarpSpecializedILi4ELi2ELi4ENS5_IJNS4_1CILi1EEESB_SB_EEEEENS5_IJNSA_ILi64EEENSA_ILi128EEESF_EEENS_12float_e5m2_tENS5_IJlSB_lEEESH_SI_NS4_8TiledMMAINS4_8MMA_AtomIJNS4_10MMA_TraitsINS4_19SM100_MMA_F8F6F4_SSEJSH_SH_fSE_SF_NS4_17integral_constantINS4_4UMMA5MajorELSP_0EEESQ_NSN_INSO_7ScaleInELSR_0EEESS_EEEEEENS4_6LayoutISC_NS5_IJNSA_ILi0EEESW_SW_EEEEENS5_IJNS4_10UnderscoreESZ_SZ_EEEEENS4_13SM90_TMA_LOADENS4_14ComposedLayoutINS4_7SwizzleILi3ELi4ELi3EEENS4_18smem_ptr_flag_bitsILi8EEENSV_INS5_IJNSA_ILi8EEESF_EEENS5_IJSF_SB_EEEEEEEvNS4_8identityES12_S1C_vS1D_EENS_8epilogue10collective18CollectiveEpilogueINS1F_23Sm100TmaWarpSpecializedILi2ELi2ELi32ELb0ELb0EEEJSG_NS5_IJNSV_ISE_SB_EES1K_EEESH_SI_SH_SI_NS1F_6fusion15FusionCallbacksIS1J_NS1M_17LinearCombinationISH_fSH_fLNS_15FloatRoundStyleE2EEESG_S1L_JEEENS4_5SM1004TMEM4LOAD26SM100_TMEM_LOAD_16dp32b32xES12_NS13_INS14_ILi2ELi4ELi3EEES17_NSV_INS5_IJS18_SE_EEENS5_IJSE_SB_EEEEEEENS4_39AutoVectorizingCopyWithAssumedAlignmentILi128EEENS4_14SM90_TMA_STOREES20_S22_S22_EEEvvEEEEvNT_6ParamsE,"aw",@nobits
	.sectionflags	@""
	.align	16
	.zero		1024


//--------------------- .nv.shared.reserved.0     --------------------------
	.section	.nv.shared.reserved.0,"aw",@nobits
	.weak		__nv_reservedSMEM_offset_0_alias
	.size		__nv_reservedSMEM_offset_0_alias, 0, 64
	.other		__nv_reservedSMEM_offset_0_alias,@"STO_CUDA_RESERVED_SHARED STV_DEFAULT"
__nv_reservedSMEM_offset_0_alias:
	.zero		0
.nv.shared.reserved.0:
	.zero		64
	.weak		__nv_reservedSMEM_tcgen05_partition
	.type		__nv_reservedSMEM_tcgen05_partition,@object
	.size		__nv_reservedSMEM_tcgen05_partition,(.L_0 - __nv_reservedSMEM_tcgen05_partition)
__nv_reservedSMEM_tcgen05_partition:
	.zero		32
.L_0:


//--------------------- .nv.global                --------------------------
	.section	.nv.global,"aw",@nobits
.nv.global:
	.type		_ZN39_INTERNAL_74e7ce95_4_k_cu_99c8d4ef_92714cute1_E,@object
	.size		_ZN39_INTERNAL_74e7ce95_4_k_cu_99c8d4ef_92714cute1_E,(_ZN39_INTERNAL_74e7ce95_4_k_cu_99c8d4ef_92714cuda3std3__45__cpo6cbeginE - _ZN39_INTERNAL_74e7ce95_4_k_cu_99c8d4ef_92714cute1_E)
_ZN39_INTERNAL_74e7ce95_4_k_cu_99c8d4ef_92714cute1_E:
	.zero		1
	.type		_ZN39_INTERNAL_74e7ce95_4_k_cu_99c8d4ef_92714cuda3std3__45__cpo6cbeginE,@object
	.size		_ZN39_INTERNAL_74e7ce95_4_k_cu_99c8d4ef_92714cuda3std3__45__cpo6cbeginE,(_ZN39_INTERNAL_74e7ce95_4_k_cu_99c8d4ef_92714cuda3std3__48in_placeE - _ZN39_INTERNAL_74e7ce95_4_k_cu_99c8d4ef_92714cuda3std3__45__cpo6cbeginE)
_ZN39_INTERNAL_74e7ce95_4_k_cu_99c8d4ef_92714cuda3std3__45__cpo6cbeginE:
	.zero		1
	.type		_ZN39_INTERNAL_74e7ce95_4_k_cu_99c8d4ef_92714cuda3std3__48in_placeE,@object
	.size		_ZN39_INTERNAL_74e7ce95_4_k_cu_99c8d4ef_92714cuda3std3__48in_placeE,(_ZN39_INTERNAL_74e7ce95_4_k_cu_99c8d4ef_92714cuda3std6ranges3__45__cpo9iter_moveE - _ZN39_INTERNAL_74e7ce95_4_k_cu_99c8d4ef_92714cuda3std3__48in_placeE)
_ZN39_INTERNAL_74e7ce95_4_k_cu_99c8d4ef_92714cuda3std3__48in_placeE:
	.zero		1
	.type		_ZN39_INTERNAL_74e7ce95_4_k_cu_99c8d4ef_92714cuda3std6ranges3__45__cpo9iter_moveE,@object
	.size		_ZN39_INTERNAL_74e7ce95_4_k_cu_99c8d4ef_92714cuda3std6ranges3__45__cpo9iter_moveE,(_ZN39_INTERNAL_74e7ce95_4_k_cu_99c8d4ef_92714cuda3std3__45__cpo5beginE - _ZN39_INTERNAL_74e7ce95_4_k_cu_99c8d4ef_92714cuda3std6ranges3__45__cpo9iter_moveE)
_ZN39_INTERNAL_74e7ce95_4_k_cu_99c8d4ef_92714cuda3std6ranges3__45__cpo9iter_moveE:
	.zero		1
	.type		_ZN39_INTERNAL_74e7ce95_4_k_cu_99c8d4ef_92714cuda3std3__45__cpo5beginE,@object
	.size		_ZN39_INTERNAL_74e7ce95_4_k_cu_99c8d4ef_92714cuda3std3__45__cpo5beginE,(_ZN39_INTERNAL_74e7ce95_4_k_cu_99c8d4ef_92714cuda3std3__441_GLOBAL__N__74e7ce95_4_k_cu_99c8d4ef_92716ignoreE - _ZN39_INTERNAL_74e7ce95_4_k_cu_99c8d4ef_92714cuda3std3__45__cpo5beginE)
_ZN39_INTERNAL_74e7ce95_4_k_cu_99c8d4ef_92714cuda3std3__45__cpo5beginE:
	.zero		1
	.type		_ZN39_INTERNAL_74e7ce95_4_k_cu_99c8d4ef_92714cuda3std3__441_GLOBAL__N__74e7ce95_4_k_cu_99c8d4ef_92716ignoreE,@object
	.size		_ZN39_INTERNAL_74e7ce95_4_k_cu_99c8d4ef_92714cuda3std3__441_GLOBAL__N__74e7ce95_4_k_cu_99c8d4ef_92716ignoreE,(_ZN39_INTERNAL_74e7ce95_4_k_cu_99c8d4ef_92714cute7productE - _ZN39_INTERNAL_74e7ce95_4_k_cu_99c8d4ef_92714cuda3std3__441_GLOBAL__N__74e7ce95_4_k_cu_99c8d4ef_92716ignoreE)
_ZN39_INTERNAL_74e7ce95_4_k_cu_99c8d4ef_92714cuda3std3__441_GLOBAL__N__74e7ce95_4_k_cu_99c8d4ef_92716ignoreE:
	.zero		1
	.type		_ZN39_INTERNAL_74e7ce95_4_k_cu_99c8d4ef_92714cute7productE,@object
	.size		_ZN39_INTERNAL_74e7ce95_4_k_cu_99c8d4ef_92714cute7productE,(_ZN39_INTERNAL_74e7ce95_4_k_cu_99c8d4ef_92714cuda3std3__45__cpo3endE - _ZN39_INTERNAL_74e7ce95_4_k_cu_99c8d4ef_92714cute7productE)
_ZN39_INTERNAL_74e7ce95_4_k_cu_99c8d4ef_92714cute7productE:
	.zero		1
	.type		_ZN39_INTERNAL_74e7ce95_4_k_cu_99c8d4ef_92714cuda3std3__45__cpo3endE,@object
	.size		_ZN39_INTERNAL_74e7ce95_4_k_cu_99c8d4ef_92714cuda3std3__45__cpo3endE,(_ZN39_INTERNAL_74e7ce95_4_k_cu_99c8d4ef_92714cuda3std3__419piecewise_constructE - _ZN39_INTERNAL_74e7ce95_4_k_cu_99c8d4ef_92714cuda3std3__45__cpo3endE)
_ZN39_INTERNAL_74e7ce95_4_k_cu_99c8d4ef_92714cuda3std3__45__cpo3endE:
	.zero		1
	.type		_ZN39_INTERNAL_74e7ce95_4_k_cu_99c8d4ef_92714cuda3std3__419piecewise_constructE,@object
	.size		_ZN39_INTERNAL_74e7ce95_4_k_cu_99c8d4ef_92714cuda3std3__419piecewise_constructE,(_ZN39_INTERNAL_74e7ce95_4_k_cu_99c8d4ef_92714cuda3std3__45__cpo4cendE - _ZN39_INTERNAL_74e7ce95_4_k_cu_99c8d4ef_92714cuda3std3__419piecewise_constructE)
_ZN39_INTERNAL_74e7ce95_4_k_cu_99c8d4ef_92714cuda3std3__419piecewise_constructE:
	.zero		1
	.type		_ZN39_INTERNAL_74e7ce95_4_k_cu_99c8d4ef_92714cuda3std3__45__cpo4cendE,@object
	.size		_ZN39_INTERNAL_74e7ce95_4_k_cu_99c8d4ef_92714cuda3std3__45__cpo4cendE,(_ZN39_INTERNAL_74e7ce95_4_k_cu_99c8d4ef_92714cuda3std6ranges3__45__cpo4swapE - _ZN39_INTERNAL_74e7ce95_4_k_cu_99c8d4ef_92714cuda3std3__45__cpo4cendE)
_ZN39_INTERNAL_74e7ce95_4_k_cu_99c8d4ef_92714cuda3std3__45__cpo4cendE:
	.zero		1
	.type		_ZN39_INTERNAL_74e7ce95_4_k_cu_99c8d4ef_92714cuda3std6ranges3__45__cpo4swapE,@object
	.size		_ZN39_INTERNAL_74e7ce95_4_k_cu_99c8d4ef_92714cuda3std6ranges3__45__cpo4swapE,(.L_10 - _ZN39_INTERNAL_74e7ce95_4_k_cu_99c8d4ef_92714cuda3std6ranges3__45__cpo4swapE)
_ZN39_INTERNAL_74e7ce95_4_k_cu_99c8d4ef_92714cuda3std6ranges3__45__cpo4swapE:
	.zero		1
.L_10:


//--------------------- .nv.constant0._ZN7cutlass13device_kernelINS_4gemm6kernel13GemmUniversalIN4cute5tupleIJiiiiEEENS1_10collective13CollectiveMmaINS1_35MainloopSm100TmaUmmaWarpSpecializedILi4ELi2ELi4ENS5_IJNS4_1CILi1EEESB_SB_EEEEENS5_IJNSA_ILi64EEENSA_ILi128EEESF_EEENS_12float_e5m2_tENS5_IJlSB_lEEESH_SI_NS4_8TiledMMAINS4_8MMA_AtomIJNS4_10MMA_TraitsINS4_19SM100_MMA_F8F6F4_SSEJSH_SH_fSE_SF_NS4_17integral_constantINS4_4UMMA5MajorELSP_0EEESQ_NSN_INSO_7ScaleInELSR_0EEESS_EEEEEENS4_6LayoutISC_NS5_IJNSA_ILi0EEESW_SW_EEEEENS5_IJNS4_10UnderscoreESZ_SZ_EEEEENS4_13SM90_TMA_LOADENS4_14ComposedLayoutINS4_7SwizzleILi3ELi4ELi3EEENS4_18smem_ptr_flag_bitsILi8EEENSV_INS5_IJNSA_ILi8EEESF_EEENS5_IJSF_SB_EEEEEEEvNS4_8identityES12_S1C_vS1D_EENS_8epilogue10collective18CollectiveEpilogueINS1F_23Sm100TmaWarpSpecializedILi2ELi2ELi32ELb0ELb0EEEJSG_NS5_IJNSV_ISE_SB_EES1K_EEESH_SI_SH_SI_NS1F_6fusion15FusionCallbacksIS1J_NS1M_17LinearCombinationISH_fSH_fLNS_15FloatRoundStyleE2EEESG_S1L_JEEENS4_5SM1004TMEM4LOAD26SM100_TMEM_LOAD_16dp32b32xES12_NS13_INS14_ILi2ELi4ELi3EEES17_NSV_INS5_IJS18_SE_EEENS5_IJSE_SB_EEEEEEENS4_39AutoVectorizingCopyWithAssumedAlignmentILi128EEENS4_14SM90_TMA_STOREES20_S22_S22_EEEvvEEEEvNT_6ParamsE --------------------------
	.section	.nv.constant0._ZN7cutlass13device_kernelINS_4gemm6kernel13GemmUniversalIN4cute5tupleIJiiiiEEENS1_10collective13CollectiveMmaINS1_35MainloopSm100TmaUmmaWarpSpecializedILi4ELi2ELi4ENS5_IJNS4_1CILi1EEESB_SB_EEEEENS5_IJNSA_ILi64EEENSA_ILi128EEESF_EEENS_12float_e5m2_tENS5_IJlSB_lEEESH_SI_NS4_8TiledMMAINS4_8MMA_AtomIJNS4_10MMA_TraitsINS4_19SM100_MMA_F8F6F4_SSEJSH_SH_fSE_SF_NS4_17integral_constantINS4_4UMMA5MajorELSP_0EEESQ_NSN_INSO_7ScaleInELSR_0EEESS_EEEEEENS4_6LayoutISC_NS5_IJNSA_ILi0EEESW_SW_EEEEENS5_IJNS4_10UnderscoreESZ_SZ_EEEEENS4_13SM90_TMA_LOADENS4_14ComposedLayoutINS4_7SwizzleILi3ELi4ELi3EEENS4_18smem_ptr_flag_bitsILi8EEENSV_INS5_IJNSA_ILi8EEESF_EEENS5_IJSF_SB_EEEEEEEvNS4_8identityES12_S1C_vS1D_EENS_8epilogue10collective18CollectiveEpilogueINS1F_23Sm100TmaWarpSpecializedILi2ELi2ELi32ELb0ELb0EEEJSG_NS5_IJNSV_ISE_SB_EES1K_EEESH_SI_SH_SI_NS1F_6fusion15FusionCallbacksIS1J_NS1M_17LinearCombinationISH_fSH_fLNS_15FloatRoundStyleE2EEESG_S1L_JEEENS4_5SM1004TMEM4LOAD26SM100_TMEM_LOAD_16dp32b32xES12_NS13_INS14_ILi2ELi4ELi3EEES17_NSV_INS5_IJS18_SE_EEENS5_IJSE_SB_EEEEEEENS4_39AutoVectorizingCopyWithAssumedAlignmentILi128EEENS4_14SM90_TMA_STOREES20_S22_S22_EEEvvEEEEvNT_6ParamsE,"a",@progbits
	.sectionflags	@""
	.align	4
.nv.constant0._ZN7cutlass13device_kernelINS_4gemm6kernel13GemmUniversalIN4cute5tupleIJiiiiEEENS1_10collective13CollectiveMmaINS1_35MainloopSm100TmaUmmaWarpSpecializedILi4ELi2ELi4ENS5_IJNS4_1CILi1EEESB_SB_EEEEENS5_IJNSA_ILi64EEENSA_ILi128EEESF_EEENS_12float_e5m2_tENS5_IJlSB_lEEESH_SI_NS4_8TiledMMAINS4_8MMA_AtomIJNS4_10MMA_TraitsINS4_19SM100_MMA_F8F6F4_SSEJSH_SH_fSE_SF_NS4_17integral_constantINS4_4UMMA5MajorELSP_0EEESQ_NSN_INSO_7ScaleInELSR_0EEESS_EEEEEENS4_6LayoutISC_NS5_IJNSA_ILi0EEESW_SW_EEEEENS5_IJNS4_10UnderscoreESZ_SZ_EEEEENS4_13SM90_TMA_LOADENS4_14ComposedLayoutINS4_7SwizzleILi3ELi4ELi3EEENS4_18smem_ptr_flag_bitsILi8EEENSV_INS5_IJNSA_ILi8EEESF_EEENS5_IJSF_SB_EEEEEEEvNS4_8identityES12_S1C_vS1D_EENS_8epilogue10collective18CollectiveEpilogueINS1F_23Sm100TmaWarpSpecializedILi2ELi2ELi32ELb0ELb0EEEJSG_NS5_IJNSV_ISE_SB_EES1K_EEESH_SI_SH_SI_NS1F_6fusion15FusionCallbacksIS1J_NS1M_17LinearCombinationISH_fSH_fLNS_15FloatRoundStyleE2EEESG_S1L_JEEENS4_5SM1004TMEM4LOAD26SM100_TMEM_LOAD_16dp32b32xES12_NS13_INS14_ILi2ELi4ELi3EEES17_NSV_INS5_IJS18_SE_EEENS5_IJSE_SB_EEEEEEENS4_39AutoVectorizingCopyWithAssumedAlignmentILi128EEENS4_14SM90_TMA_STOREES20_S22_S22_EEEvvEEEEvNT_6ParamsE:
	.zero		2944


//--------------------- SYMBOLS --------------------------

	.type		.nv.reservedSmem.offset0,@object
	.size		.nv.reservedSmem.offset0,0x4
	.type		.nv.reservedSmem.cap,@object
	.size		.nv.reservedSmem.cap,0x4
	.type		__assertfail,@function
